//
// Generated by NVIDIA NVVM Compiler
//
// Compiler Build ID: CL-36424714
// Cuda compilation tools, release 13.0, V13.0.88
// Based on NVVM 20.0.0
//

.version 9.0
.target sm_100
.address_size 64

	// .globl	_Z9prefixsumPjS_ij

.visible .entry _Z9prefixsumPjS_ij(
	.param .u64 .ptr .align 1 _Z9prefixsumPjS_ij_param_0,
	.param .u64 .ptr .align 1 _Z9prefixsumPjS_ij_param_1,
	.param .u32 _Z9prefixsumPjS_ij_param_2,
	.param .u32 _Z9prefixsumPjS_ij_param_3
)
{
	.reg .pred 	%p<7>;
	.reg .b32 	%r<63>;
	.reg .b64 	%rd<26>;

	ld.param.u64 	%rd3, [_Z9prefixsumPjS_ij_param_0];
	ld.param.u64 	%rd4, [_Z9prefixsumPjS_ij_param_1];
	ld.param.u32 	%r21, [_Z9prefixsumPjS_ij_param_2];
	ld.param.u32 	%r22, [_Z9prefixsumPjS_ij_param_3];
	cvta.to.global.u64 	%rd1, %rd4;
	cvta.to.global.u64 	%rd2, %rd3;
	mov.u32 	%r23, %tid.x;
	mov.u32 	%r24, %ntid.x;
	mov.u32 	%r25, %ctaid.x;
	mad.lo.s32 	%r26, %r24, %r25, %r23;
	mul.lo.s32 	%r1, %r21, %r26;
	add.s32 	%r59, %r1, 1;
	setp.gt.u32 	%p1, %r59, %r22;
	@%p1 bra 	$L__BB0_9;
	add.s32 	%r3, %r59, %r21;
	mul.wide.s32 	%rd5, %r1, 4;
	add.s64 	%rd6, %rd2, %rd5;
	ld.global.u32 	%r27, [%rd6];
	add.s64 	%rd7, %rd1, %rd5;
	st.global.u32 	[%rd7+4], %r27;
	add.s32 	%r61, %r1, 2;
	min.u32 	%r28, %r3, %r22;
	setp.le.u32 	%p2, %r28, %r61;
	@%p2 bra 	$L__BB0_9;
	add.s32 	%r29, %r1, 3;
	max.u32 	%r30, %r28, %r29;
	xor.b32  	%r31, %r30, 2;
	sub.s32 	%r32, %r31, %r1;
	sub.s32 	%r33, %r30, %r1;
	add.s32 	%r6, %r33, -3;
	and.b32  	%r7, %r32, 3;
	setp.eq.s32 	%p3, %r7, 0;
	@%p3 bra 	$L__BB0_6;
	mul.wide.u32 	%rd8, %r59, 4;
	add.s64 	%rd9, %rd1, %rd8;
	ld.global.u32 	%r60, [%rd9];
	neg.s32 	%r58, %r7;
$L__BB0_4:
	.pragma "nounroll";
	add.s32 	%r13, %r59, 1;
	mul.wide.u32 	%rd10, %r59, 4;
	add.s64 	%rd11, %rd2, %rd10;
	ld.global.u32 	%r34, [%rd11];
	add.s32 	%r35, %r34, %r60;
	mul.wide.u32 	%rd12, %r13, 4;
	add.s64 	%rd13, %rd1, %rd12;
	ld.global.u32 	%r36, [%rd13];
	add.s32 	%r60, %r35, %r36;
	st.global.u32 	[%rd13], %r60;
	add.s32 	%r58, %r58, 1;
	setp.ne.s32 	%p4, %r58, 0;
	mov.u32 	%r59, %r13;
	@%p4 bra 	$L__BB0_4;
	add.s32 	%r61, %r13, 1;
$L__BB0_6:
	setp.lt.u32 	%p5, %r6, 3;
	@%p5 bra 	$L__BB0_9;
	add.s32 	%r62, %r61, 2;
$L__BB0_8:
	add.s32 	%r37, %r62, -2;
	add.s32 	%r38, %r62, -3;
	mul.wide.u32 	%rd14, %r38, 4;
	add.s64 	%rd15, %rd1, %rd14;
	ld.global.u32 	%r39, [%rd15];
	add.s64 	%rd16, %rd2, %rd14;
	ld.global.u32 	%r40, [%rd16];
	add.s32 	%r41, %r40, %r39;
	mul.wide.u32 	%rd17, %r37, 4;
	add.s64 	%rd18, %rd1, %rd17;
	ld.global.u32 	%r42, [%rd18];
	add.s32 	%r43, %r41, %r42;
	st.global.u32 	[%rd18], %r43;
	add.s32 	%r44, %r62, -1;
	add.s64 	%rd19, %rd2, %rd17;
	ld.global.u32 	%r45, [%rd19];
	add.s32 	%r46, %r45, %r43;
	mul.wide.u32 	%rd20, %r44, 4;
	add.s64 	%rd21, %rd1, %rd20;
	ld.global.u32 	%r47, [%rd21];
	add.s32 	%r48, %r46, %r47;
	st.global.u32 	[%rd21], %r48;
	add.s64 	%rd22, %rd2, %rd20;
	ld.global.u32 	%r49, [%rd22];
	add.s32 	%r50, %r49, %r48;
	mul.wide.u32 	%rd23, %r62, 4;
	add.s64 	%rd24, %rd1, %rd23;
	ld.global.u32 	%r51, [%rd24];
	add.s32 	%r52, %r50, %r51;
	st.global.u32 	[%rd24], %r52;
	add.s64 	%rd25, %rd2, %rd23;
	ld.global.u32 	%r53, [%rd25];
	add.s32 	%r54, %r53, %r52;
	ld.global.u32 	%r55, [%rd18+12];
	add.s32 	%r56, %r54, %r55;
	st.global.u32 	[%rd18+12], %r56;
	add.s32 	%r20, %r62, 4;
	add.s32 	%r57, %r62, 2;
	setp.lt.u32 	%p6, %r57, %r28;
	mov.u32 	%r62, %r20;
	@%p6 bra 	$L__BB0_8;
$L__BB0_9:
	ret;

}
	// .globl	_Z23serialsum_accrossthreadPjij
.visible .entry _Z23serialsum_accrossthreadPjij(
	.param .u64 .ptr .align 1 _Z23serialsum_accrossthreadPjij_param_0,
	.param .u32 _Z23serialsum_accrossthreadPjij_param_1,
	.param .u32 _Z23serialsum_accrossthreadPjij_param_2
)
{
	.reg .pred 	%p<3>;
	.reg .b32 	%r<22>;
	.reg .b64 	%rd<7>;

	ld.param.u64 	%rd2, [_Z23serialsum_accrossthreadPjij_param_0];
	ld.param.u32 	%r6, [_Z23serialsum_accrossthreadPjij_param_1];
	ld.param.u32 	%r7, [_Z23serialsum_accrossthreadPjij_param_2];
	mov.u32 	%r8, %tid.x;
	mov.u32 	%r9, %ntid.x;
	mov.u32 	%r10, %ctaid.x;
	mad.lo.s32 	%r11, %r9, %r10, %r8;
	shl.b32 	%r12, %r6, 1;
	mul.lo.s32 	%r13, %r6, %r9;
	mul.lo.s32 	%r14, %r13, %r11;
	add.s32 	%r21, %r14, %r12;
	add.s32 	%r15, %r14, %r13;
	add.s32 	%r2, %r15, 1;
	min.u32 	%r16, %r2, %r7;
	setp.le.u32 	%p1, %r16, %r21;
	@%p1 bra 	$L__BB1_3;
	cvta.to.global.u64 	%rd1, %rd2;
$L__BB1_2:
	sub.s32 	%r17, %r21, %r6;
	mul.wide.u32 	%rd3, %r17, 4;
	add.s64 	%rd4, %rd1, %rd3;
	ld.global.u32 	%r18, [%rd4];
	mul.wide.u32 	%rd5, %r21, 4;
	add.s64 	%rd6, %rd1, %rd5;
	ld.global.u32 	%r19, [%rd6];
	add.s32 	%r20, %r19, %r18;
	st.global.u32 	[%rd6], %r20;
	add.s32 	%r21, %r21, %r6;
	setp.lt.u32 	%p2, %r21, %r16;
	@%p2 bra 	$L__BB1_2;
$L__BB1_3:
	ret;

}
	// .globl	_Z11mergethreadPjij
.visible .entry _Z11mergethreadPjij(
	.param .u64 .ptr .align 1 _Z11mergethreadPjij_param_0,
	.param .u32 _Z11mergethreadPjij_param_1,
	.param .u32 _Z11mergethreadPjij_param_2
)
{
	.reg .pred 	%p<7>;
	.reg .b32 	%r<43>;
	.reg .b64 	%rd<16>;

	ld.param.u64 	%rd8, [_Z11mergethreadPjij_param_0];
	ld.param.u32 	%r18, [_Z11mergethreadPjij_param_1];
	ld.param.u32 	%r19, [_Z11mergethreadPjij_param_2];
	cvta.to.global.u64 	%rd1, %rd8;
	mov.u32 	%r1, %tid.x;
	setp.eq.s32 	%p1, %r1, 0;
	@%p1 bra 	$L__BB2_9;
	mov.u32 	%r20, %ntid.x;
	mov.u32 	%r21, %ctaid.x;
	mad.lo.s32 	%r22, %r20, %r21, %r1;
	mul.lo.s32 	%r2, %r18, %r22;
	add.s32 	%r3, %r2, %r18;
	mul.wide.u32 	%rd9, %r2, 4;
	add.s64 	%rd10, %rd1, %rd9;
	ld.global.u32 	%r4, [%rd10];
	add.s32 	%r42, %r2, 1;
	min.u32 	%r23, %r3, %r19;
	setp.le.u32 	%p2, %r23, %r42;
	@%p2 bra 	$L__BB2_9;
	add.s32 	%r24, %r2, 2;
	max.u32 	%r25, %r23, %r24;
	not.b32 	%r26, %r2;
	add.s32 	%r27, %r25, %r26;
	add.s32 	%r7, %r25, -2;
	and.b32  	%r8, %r27, 3;
	setp.eq.s32 	%p3, %r8, 0;
	@%p3 bra 	$L__BB2_6;
	neg.s32 	%r40, %r8;
	mul.wide.u32 	%rd11, %r42, 4;
	add.s64 	%rd14, %rd1, %rd11;
	mov.u32 	%r39, %r2;
$L__BB2_4:
	.pragma "nounroll";
	ld.global.u32 	%r28, [%rd14];
	add.s32 	%r29, %r28, %r4;
	st.global.u32 	[%rd14], %r29;
	add.s32 	%r40, %r40, 1;
	setp.ne.s32 	%p4, %r40, 0;
	add.s32 	%r39, %r39, 1;
	add.s64 	%rd14, %rd14, 4;
	@%p4 bra 	$L__BB2_4;
	add.s32 	%r42, %r39, 1;
$L__BB2_6:
	sub.s32 	%r30, %r7, %r2;
	setp.lt.u32 	%p5, %r30, 3;
	@%p5 bra 	$L__BB2_9;
	mul.wide.u32 	%rd12, %r42, 4;
	add.s64 	%rd13, %rd12, %rd1;
	add.s64 	%rd15, %rd13, 8;
$L__BB2_8:
	ld.global.u32 	%r31, [%rd15+-8];
	add.s32 	%r32, %r31, %r4;
	st.global.u32 	[%rd15+-8], %r32;
	ld.global.u32 	%r33, [%rd15+-4];
	add.s32 	%r34, %r33, %r4;
	st.global.u32 	[%rd15+-4], %r34;
	ld.global.u32 	%r35, [%rd15];
	add.s32 	%r36, %r35, %r4;
	st.global.u32 	[%rd15], %r36;
	ld.global.u32 	%r37, [%rd15+4];
	add.s32 	%r38, %r37, %r4;
	st.global.u32 	[%rd15+4], %r38;
	add.s32 	%r42, %r42, 4;
	add.s64 	%rd15, %rd15, 16;
	setp.lt.u32 	%p6, %r42, %r23;
	@%p6 bra 	$L__BB2_8;
$L__BB2_9:
	ret;

}
	// .globl	_Z10mergeblockPjij
.visible .entry _Z10mergeblockPjij(
	.param .u64 .ptr .align 1 _Z10mergeblockPjij_param_0,
	.param .u32 _Z10mergeblockPjij_param_1,
	.param .u32 _Z10mergeblockPjij_param_2
)
{
	.reg .pred 	%p<11>;
	.reg .b32 	%r<45>;
	.reg .b64 	%rd<9>;

	ld.param.u64 	%rd2, [_Z10mergeblockPjij_param_0];
	ld.param.u32 	%r20, [_Z10mergeblockPjij_param_1];
	ld.param.u32 	%r21, [_Z10mergeblockPjij_param_2];
	cvta.to.global.u64 	%rd1, %rd2;
	mov.u32 	%r22, %tid.x;
	mov.u32 	%r1, %ntid.x;
	mov.u32 	%r23, %ctaid.x;
	mad.lo.s32 	%r2, %r1, %r23, %r22;
	setp.eq.s32 	%p1, %r2, 0;
	@%p1 bra 	$L__BB3_8;
	mul.lo.s32 	%r3, %r20, %r1;
	mul.lo.s32 	%r41, %r3, %r2;
	add.s32 	%r5, %r41, %r3;
	mul.wide.s32 	%rd3, %r41, 4;
	add.s64 	%rd4, %rd1, %rd3;
	ld.global.u32 	%r6, [%rd4];
	add.s32 	%r42, %r41, 1;
	setp.ge.s32 	%p2, %r42, %r5;
	setp.ge.u32 	%p3, %r42, %r21;
	or.pred  	%p4, %p2, %p3;
	@%p4 bra 	$L__BB3_8;
	sub.s32 	%r24, %r21, %r41;
	add.s32 	%r25, %r24, -2;
	add.s32 	%r26, %r3, -2;
	min.u32 	%r8, %r25, %r26;
	and.b32  	%r27, %r8, 3;
	setp.eq.s32 	%p5, %r27, 3;
	@%p5 bra 	$L__BB3_6;
	add.s32 	%r28, %r8, 1;
	and.b32  	%r29, %r28, 3;
	neg.s32 	%r40, %r29;
$L__BB3_4:
	.pragma "nounroll";
	mul.wide.s32 	%rd5, %r42, 4;
	add.s64 	%rd6, %rd1, %rd5;
	ld.global.u32 	%r30, [%rd6];
	add.s32 	%r31, %r30, %r6;
	st.global.u32 	[%rd6], %r31;
	add.s32 	%r42, %r42, 1;
	add.s32 	%r41, %r41, 1;
	add.s32 	%r40, %r40, 1;
	setp.ne.s32 	%p6, %r40, 0;
	@%p6 bra 	$L__BB3_4;
	add.s32 	%r42, %r41, 1;
$L__BB3_6:
	setp.lt.u32 	%p7, %r8, 3;
	@%p7 bra 	$L__BB3_8;
$L__BB3_7:
	mul.wide.s32 	%rd7, %r42, 4;
	add.s64 	%rd8, %rd1, %rd7;
	ld.global.u32 	%r32, [%rd8];
	add.s32 	%r33, %r32, %r6;
	st.global.u32 	[%rd8], %r33;
	ld.global.u32 	%r34, [%rd8+4];
	add.s32 	%r35, %r34, %r6;
	st.global.u32 	[%rd8+4], %r35;
	ld.global.u32 	%r36, [%rd8+8];
	add.s32 	%r37, %r36, %r6;
	st.global.u32 	[%rd8+8], %r37;
	ld.global.u32 	%r38, [%rd8+12];
	add.s32 	%r39, %r38, %r6;
	st.global.u32 	[%rd8+12], %r39;
	add.s32 	%r42, %r42, 4;
	setp.lt.s32 	%p8, %r42, %r5;
	setp.lt.u32 	%p9, %r42, %r21;
	and.pred  	%p10, %p8, %p9;
	@%p10 bra 	$L__BB3_7;
$L__BB3_8:
	ret;

}


// ===== COMPILED SASS (sm_100) =====

	.target	sm_100

	.elftype	@"ET_EXEC"


//--------------------- .note.nv.tkinfo           --------------------------
	.section	.note.nv.tkinfo,"",@"SHT_NOTE"
	.sectionflags	@"SHF_NOTE_NV_TKINFO"
	.tkinfo
        /*0018*/ 	.word	0x00000002
        /*0030*/ 	.string	""
        /*0030*/ 	.string	"ptxas"
        /*0030*/ 	.string	"Cuda compilation tools, release 13.0, V13.0.88"
        /*0030*/ 	.string	"Build cuda_13.0.r13.0/compiler.36424714_0"
        /*0030*/ 	.string	"-arch sm_100 -m 64 "



//--------------------- .note.nv.cuinfo           --------------------------
	.section	.note.nv.cuinfo,"",@"SHT_NOTE"
	.sectionflags	@"SHF_NOTE_NV_CUINFO"
        /*0018*/ 	.short	0x0002
        /*001a*/ 	.short	0x0064
        /*001c*/ 	.short	0x0082
	.zero		2


//--------------------- .nv.info                  --------------------------
	.section	.nv.info,"",@"SHT_CUDA_INFO"
	.align	4


	//----- nvinfo : EIATTR_REGCOUNT
	.align		4
        /*0000*/ 	.byte	0x04, 0x2f
        /*0002*/ 	.short	(.L_1 - .L_0)
	.align		4
.L_0:
        /*0004*/ 	.word	index@(_Z9prefixsumPjS_ij)
        /*0008*/ 	.word	0x0000001c


	//----- nvinfo : EIATTR_FRAME_SIZE
	.align		4
.L_1:
        /*000c*/ 	.byte	0x04, 0x11
        /*000e*/ 	.short	(.L_3 - .L_2)
	.align		4
.L_2:
        /*0010*/ 	.word	index@(_Z9prefixsumPjS_ij)
        /*0014*/ 	.word	0x00000000


	//----- nvinfo : EIATTR_REGCOUNT
	.align		4
.L_3:
        /*0018*/ 	.byte	0x04, 0x2f
        /*001a*/ 	.short	(.L_5 - .L_4)
	.align		4
.L_4:
        /*001c*/ 	.word	index@(_Z23serialsum_accrossthreadPjij)
        /*0020*/ 	.word	0x00000010


	//----- nvinfo : EIATTR_FRAME_SIZE
	.align		4
.L_5:
        /*0024*/ 	.byte	0x04, 0x11
        /*0026*/ 	.short	(.L_7 - .L_6)
	.align		4
.L_6:
        /*0028*/ 	.word	index@(_Z23serialsum_accrossthreadPjij)
        /*002c*/ 	.word	0x00000000


	//----- nvinfo : EIATTR_REGCOUNT
	.align		4
.L_7:
        /*0030*/ 	.byte	0x04, 0x2f
        /*0032*/ 	.short	(.L_9 - .L_8)
	.align		4
.L_8:
        /*0034*/ 	.word	index@(_Z11mergethreadPjij)
        /*0038*/ 	.word	0x00000020


	//----- nvinfo : EIATTR_FRAME_SIZE
	.align		4
.L_9:
        /*003c*/ 	.byte	0x04, 0x11
        /*003e*/ 	.short	(.L_11 - .L_10)
	.align		4
.L_10:
        /*0040*/ 	.word	index@(_Z11mergethreadPjij)
        /*0044*/ 	.word	0x00000000


	//----- nvinfo : EIATTR_REGCOUNT
	.align		4
.L_11:
        /*0048*/ 	.byte	0x04, 0x2f
        /*004a*/ 	.short	(.L_13 - .L_12)
	.align		4
.L_12:
        /*004c*/ 	.word	index@(_Z10mergeblockPjij)
        /*0050*/ 	.word	0x00000012


	//----- nvinfo : EIATTR_FRAME_SIZE
	.align		4
.L_13:
        /*0054*/ 	.byte	0x04, 0x11
        /*0056*/ 	.short	(.L_15 - .L_14)
	.align		4
.L_14:
        /*0058*/ 	.word	index@(_Z10mergeblockPjij)
        /*005c*/ 	.word	0x00000000


	//----- nvinfo : EIATTR_MIN_STACK_SIZE
	.align		4
.L_15:
        /*0060*/ 	.byte	0x04, 0x12
        /*0062*/ 	.short	(.L_17 - .L_16)
	.align		4
.L_16:
        /*0064*/ 	.word	index@(_Z10mergeblockPjij)
        /*0068*/ 	.word	0x00000000


	//----- nvinfo : EIATTR_MIN_STACK_SIZE
	.align		4
.L_17:
        /*006c*/ 	.byte	0x04, 0x12
        /*006e*/ 	.short	(.L_19 - .L_18)
	.align		4
.L_18:
        /*0070*/ 	.word	index@(_Z11mergethreadPjij)
        /*0074*/ 	.word	0x00000000


	//----- nvinfo : EIATTR_MIN_STACK_SIZE
	.align		4
.L_19:
        /*0078*/ 	.byte	0x04, 0x12
        /*007a*/ 	.short	(.L_21 - .L_20)
	.align		4
.L_20:
        /*007c*/ 	.word	index@(_Z23serialsum_accrossthreadPjij)
        /*0080*/ 	.word	0x00000000


	//----- nvinfo : EIATTR_MIN_STACK_SIZE
	.align		4
.L_21:
        /*0084*/ 	.byte	0x04, 0x12
        /*0086*/ 	.short	(.L_23 - .L_22)
	.align		4
.L_22:
        /*0088*/ 	.word	index@(_Z9prefixsumPjS_ij)
        /*008c*/ 	.word	0x00000000
.L_23:


//--------------------- .nv.compat                --------------------------
	.section	.nv.compat,"",@"SHT_CUDA_COMPAT_INFO"
	.align	4
        /*0000*/ 	.byte	0x02, 0x09, 0x00, 0x00, 0x02, 0x02, 0x01, 0x00, 0x02, 0x05, 0x05, 0x00, 0x03, 0x07, 0x01, 0x01
        /*0010*/ 	.byte	0x02, 0x03, 0x00, 0x00, 0x02, 0x06, 0x01, 0x00, 0x04, 0x0b, 0x08, 0x00, 0x09, 0x00, 0x00, 0x00
        /*0020*/ 	.byte	0x00, 0x00, 0x00, 0x00


//--------------------- .nv.info._Z10mergeblockPjij --------------------------
	.section	.nv.info._Z10mergeblockPjij,"",@"SHT_CUDA_INFO"
	.sectionflags	@""
	.align	4


	//----- nvinfo : EIATTR_CUDA_API_VERSION
	.align		4
        /*0000*/ 	.byte	0x04, 0x37
        /*0002*/ 	.short	(.L_25 - .L_24)
.L_24:
        /*0004*/ 	.word	0x00000082


	//----- nvinfo : EIATTR_KPARAM_INFO
	.align		4
.L_25:
        /*0008*/ 	.byte	0x04, 0x17
        /*000a*/ 	.short	(.L_27 - .L_26)
.L_26:
        /*000c*/ 	.word	0x00000000
        /*0010*/ 	.short	0x0002
        /*0012*/ 	.short	0x000c
        /*0014*/ 	.byte	0x00, 0xf0, 0x11, 0x00


	//----- nvinfo : EIATTR_KPARAM_INFO
	.align		4
.L_27:
        /*0018*/ 	.byte	0x04, 0x17
        /*001a*/ 	.short	(.L_29 - .L_28)
.L_28:
        /*001c*/ 	.word	0x00000000
        /*0020*/ 	.short	0x0001
        /*0022*/ 	.short	0x0008
        /*0024*/ 	.byte	0x00, 0xf0, 0x11, 0x00


	//----- nvinfo : EIATTR_KPARAM_INFO
	.align		4
.L_29:
        /*0028*/ 	.byte	0x04, 0x17
        /*002a*/ 	.short	(.L_31 - .L_30)
.L_30:
        /*002c*/ 	.word	0x00000000
        /*0030*/ 	.short	0x0000
        /*0032*/ 	.short	0x0000
        /*0034*/ 	.byte	0x00, 0xf5, 0x21, 0x00


	//----- nvinfo : EIATTR_SPARSE_MMA_MASK
	.align		4
.L_31:
        /*0038*/ 	.byte	0x03, 0x50
        /*003a*/ 	.short	0x0000


	//----- nvinfo : EIATTR_MAXREG_COUNT
	.align		4
        /*003c*/ 	.byte	0x03, 0x1b
        /*003e*/ 	.short	0x00ff


	//----- nvinfo : EIATTR_MERCURY_ISA_VERSION
	.align		4
        /*0040*/ 	.byte	0x03, 0x5f
        /*0042*/ 	.short	0x0101


	//----- nvinfo : EIATTR_VRC_CTA_INIT_COUNT
	.align		4
        /*0044*/ 	.byte	0x02, 0x4a
	.zero		1
	.zero		1


	//----- nvinfo : EIATTR_EXIT_INSTR_OFFSETS
	.align		4
        /*0048*/ 	.byte	0x04, 0x1c
        /*004a*/ 	.short	(.L_33 - .L_32)


	//   ....[0]....
.L_32:
        /*004c*/ 	.word	0x00000060


	//   ....[1]....
        /*0050*/ 	.word	0x000000e0


	//   ....[2]....
        /*0054*/ 	.word	0x000002b0


	//   ....[3]....
        /*0058*/ 	.word	0x000003d0


	//----- nvinfo : EIATTR_CRS_STACK_SIZE
	.align		4
.L_33:
        /*005c*/ 	.byte	0x04, 0x1e
        /*005e*/ 	.short	(.L_35 - .L_34)
.L_34:
        /*0060*/ 	.word	0x00000000


	//----- nvinfo : EIATTR_CBANK_PARAM_SIZE
	.align		4
.L_35:
        /*0064*/ 	.byte	0x03, 0x19
        /*0066*/ 	.short	0x0010


	//----- nvinfo : EIATTR_PARAM_CBANK
	.align		4
        /*0068*/ 	.byte	0x04, 0x0a
        /*006a*/ 	.short	(.L_37 - .L_36)
	.align		4
.L_36:
        /*006c*/ 	.word	index@(.nv.constant0._Z10mergeblockPjij)
        /*0070*/ 	.short	0x0380
        /*0072*/ 	.short	0x0010


	//----- nvinfo : EIATTR_SW_WAR
	.align		4
.L_37:
        /*0074*/ 	.byte	0x04, 0x36
        /*0076*/ 	.short	(.L_39 - .L_38)
.L_38:
        /*0078*/ 	.word	0x00000008
.L_39:


//--------------------- .nv.info._Z11mergethreadPjij --------------------------
	.section	.nv.info._Z11mergethreadPjij,"",@"SHT_CUDA_INFO"
	.sectionflags	@""
	.align	4


	//----- nvinfo : EIATTR_CUDA_API_VERSION
	.align		4
        /*0000*/ 	.byte	0x04, 0x37
        /*0002*/ 	.short	(.L_41 - .L_40)
.L_40:
        /*0004*/ 	.word	0x00000082


	//----- nvinfo : EIATTR_KPARAM_INFO
	.align		4
.L_41:
        /*0008*/ 	.byte	0x04, 0x17
        /*000a*/ 	.short	(.L_43 - .L_42)
.L_42:
        /*000c*/ 	.word	0x00000000
        /*0010*/ 	.short	0x0002
        /*0012*/ 	.short	0x000c
        /*0014*/ 	.byte	0x00, 0xf0, 0x11, 0x00


	//----- nvinfo : EIATTR_KPARAM_INFO
	.align		4
.L_43:
        /*0018*/ 	.byte	0x04, 0x17
        /*001a*/ 	.short	(.L_45 - .L_44)
.L_44:
        /*001c*/ 	.word	0x00000000
        /*0020*/ 	.short	0x0001
        /*0022*/ 	.short	0x0008
        /*0024*/ 	.byte	0x00, 0xf0, 0x11, 0x00


	//----- nvinfo : EIATTR_KPARAM_INFO
	.align		4
.L_45:
        /*0028*/ 	.byte	0x04, 0x17
        /*002a*/ 	.short	(.L_47 - .L_46)
.L_46:
        /*002c*/ 	.word	0x00000000
        /*0030*/ 	.short	0x0000
        /*0032*/ 	.short	0x0000
        /*0034*/ 	.byte	0x00, 0xf5, 0x21, 0x00


	//----- nvinfo : EIATTR_SPARSE_MMA_MASK
	.align		4
.L_47:
        /*0038*/ 	.byte	0x03, 0x50
        /*003a*/ 	.short	0x0000


	//----- nvinfo : EIATTR_MAXREG_COUNT
	.align		4
        /*003c*/ 	.byte	0x03, 0x1b
        /*003e*/ 	.short	0x00ff


	//----- nvinfo : EIATTR_MERCURY_ISA_VERSION
	.align		4
        /*0040*/ 	.byte	0x03, 0x5f
        /*0042*/ 	.short	0x0101


	//----- nvinfo : EIATTR_VRC_CTA_INIT_COUNT
	.align		4
        /*0044*/ 	.byte	0x02, 0x4a
	.zero		1
	.zero		1


	//----- nvinfo : EIATTR_EXIT_INSTR_OFFSETS
	.align		4
        /*0048*/ 	.byte	0x04, 0x1c
        /*004a*/ 	.short	(.L_49 - .L_48)


	//   ....[0]....
.L_48:
        /*004c*/ 	.word	0x00000030


	//   ....[1]....
        /*0050*/ 	.word	0x000000c0


	//   ....[2]....
        /*0054*/ 	.word	0x000002d0


	//   ....[3]....
        /*0058*/ 	.word	0x00000a80


	//   ....[4]....
        /*005c*/ 	.word	0x00000b50


	//----- nvinfo : EIATTR_CRS_STACK_SIZE
	.align		4
.L_49:
        /*0060*/ 	.byte	0x04, 0x1e
        /*0062*/ 	.short	(.L_51 - .L_50)
.L_50:
        /*0064*/ 	.word	0x00000000


	//----- nvinfo : EIATTR_CBANK_PARAM_SIZE
	.align		4
.L_51:
        /*0068*/ 	.byte	0x03, 0x19
        /*006a*/ 	.short	0x0010


	//----- nvinfo : EIATTR_PARAM_CBANK
	.align		4
        /*006c*/ 	.byte	0x04, 0x0a
        /*006e*/ 	.short	(.L_53 - .L_52)
	.align		4
.L_52:
        /*0070*/ 	.word	index@(.nv.constant0._Z11mergethreadPjij)
        /*0074*/ 	.short	0x0380
        /*0076*/ 	.short	0x0010


	//----- nvinfo : EIATTR_SW_WAR
	.align		4
.L_53:
        /*0078*/ 	.byte	0x04, 0x36
        /*007a*/ 	.short	(.L_55 - .L_54)
.L_54:
        /*007c*/ 	.word	0x00000008
.L_55:


//--------------------- .nv.info._Z23serialsum_accrossthreadPjij --------------------------
	.section	.nv.info._Z23serialsum_accrossthreadPjij,"",@"SHT_CUDA_INFO"
	.sectionflags	@""
	.align	4


	//----- nvinfo : EIATTR_CUDA_API_VERSION
	.align		4
        /*0000*/ 	.byte	0x04, 0x37
        /*0002*/ 	.short	(.L_57 - .L_56)
.L_56:
        /*0004*/ 	.word	0x00000082


	//----- nvinfo : EIATTR_KPARAM_INFO
	.align		4
.L_57:
        /*0008*/ 	.byte	0x04, 0x17
        /*000a*/ 	.short	(.L_59 - .L_58)
.L_58:
        /*000c*/ 	.word	0x00000000
        /*0010*/ 	.short	0x0002
        /*0012*/ 	.short	0x000c
        /*0014*/ 	.byte	0x00, 0xf0, 0x11, 0x00


	//----- nvinfo : EIATTR_KPARAM_INFO
	.align		4
.L_59:
        /*0018*/ 	.byte	0x04, 0x17
        /*001a*/ 	.short	(.L_61 - .L_60)
.L_60:
        /*001c*/ 	.word	0x00000000
        /*0020*/ 	.short	0x0001
        /*0022*/ 	.short	0x0008
        /*0024*/ 	.byte	0x00, 0xf0, 0x11, 0x00


	//----- nvinfo : EIATTR_KPARAM_INFO
	.align		4
.L_61:
        /*0028*/ 	.byte	0x04, 0x17
        /*002a*/ 	.short	(.L_63 - .L_62)
.L_62:
        /*002c*/ 	.word	0x00000000
        /*0030*/ 	.short	0x0000
        /*0032*/ 	.short	0x0000
        /*0034*/ 	.byte	0x00, 0xf5, 0x21, 0x00


	//----- nvinfo : EIATTR_SPARSE_MMA_MASK
	.align		4
.L_63:
        /*0038*/ 	.byte	0x03, 0x50
        /*003a*/ 	.short	0x0000


	//----- nvinfo : EIATTR_MAXREG_COUNT
	.align		4
        /*003c*/ 	.byte	0x03, 0x1b
        /*003e*/ 	.short	0x00ff


	//----- nvinfo : EIATTR_MERCURY_ISA_VERSION
	.align		4
        /*0040*/ 	.byte	0x03, 0x5f
        /*0042*/ 	.short	0x0101


	//----- nvinfo : EIATTR_VRC_CTA_INIT_COUNT
	.align		4
        /*0044*/ 	.byte	0x02, 0x4a
	.zero		1
	.zero		1


	//----- nvinfo : EIATTR_EXIT_INSTR_OFFSETS
	.align		4
        /*0048*/ 	.byte	0x04, 0x1c
        /*004a*/ 	.short	(.L_65 - .L_64)


	//   ....[0]....
.L_64:
        /*004c*/ 	.word	0x000000c0


	//   ....[1]....
        /*0050*/ 	.word	0x000001d0


	//----- nvinfo : EIATTR_CRS_STACK_SIZE
	.align		4
.L_65:
        /*0054*/ 	.byte	0x04, 0x1e
        /*0056*/ 	.short	(.L_67 - .L_66)
.L_66:
        /*0058*/ 	.word	0x00000000


	//----- nvinfo : EIATTR_CBANK_PARAM_SIZE
	.align		4
.L_67:
        /*005c*/ 	.byte	0x03, 0x19
        /*005e*/ 	.short	0x0010


	//----- nvinfo : EIATTR_PARAM_CBANK
	.align		4
        /*0060*/ 	.byte	0x04, 0x0a
        /*0062*/ 	.short	(.L_69 - .L_68)
	.align		4
.L_68:
        /*0064*/ 	.word	index@(.nv.constant0._Z23serialsum_accrossthreadPjij)
        /*0068*/ 	.short	0x0380
        /*006a*/ 	.short	0x0010


	//----- nvinfo : EIATTR_SW_WAR
	.align		4
.L_69:
        /*006c*/ 	.byte	0x04, 0x36
        /*006e*/ 	.short	(.L_71 - .L_70)
.L_70:
        /*0070*/ 	.word	0x00000008
.L_71:


//--------------------- .nv.info._Z9prefixsumPjS_ij --------------------------
	.section	.nv.info._Z9prefixsumPjS_ij,"",@"SHT_CUDA_INFO"
	.sectionflags	@""
	.align	4


	//----- nvinfo : EIATTR_CUDA_API_VERSION
	.align		4
        /*0000*/ 	.byte	0x04, 0x37
        /*0002*/ 	.short	(.L_73 - .L_72)
.L_72:
        /*0004*/ 	.word	0x00000082


	//----- nvinfo : EIATTR_KPARAM_INFO
	.align		4
.L_73:
        /*0008*/ 	.byte	0x04, 0x17
        /*000a*/ 	.short	(.L_75 - .L_74)
.L_74:
        /*000c*/ 	.word	0x00000000
        /*0010*/ 	.short	0x0003
        /*0012*/ 	.short	0x0014
        /*0014*/ 	.byte	0x00, 0xf0, 0x11, 0x00


	//----- nvinfo : EIATTR_KPARAM_INFO
	.align		4
.L_75:
        /*0018*/ 	.byte	0x04, 0x17
        /*001a*/ 	.short	(.L_77 - .L_76)
.L_76:
        /*001c*/ 	.word	0x00000000
        /*0020*/ 	.short	0x0002
        /*0022*/ 	.short	0x0010
        /*0024*/ 	.byte	0x00, 0xf0, 0x11, 0x00


	//----- nvinfo : EIATTR_KPARAM_INFO
	.align		4
.L_77:
        /*0028*/ 	.byte	0x04, 0x17
        /*002a*/ 	.short	(.L_79 - .L_78)
.L_78:
        /*002c*/ 	.word	0x00000000
        /*0030*/ 	.short	0x0001
        /*0032*/ 	.short	0x0008
        /*0034*/ 	.byte	0x00, 0xf5, 0x21, 0x00


	//----- nvinfo : EIATTR_KPARAM_INFO
	.align		4
.L_79:
        /*0038*/ 	.byte	0x04, 0x17
        /*003a*/ 	.short	(.L_81 - .L_80)
.L_80:
        /*003c*/ 	.word	0x00000000
        /*0040*/ 	.short	0x0000
        /*0042*/ 	.short	0x0000
        /*0044*/ 	.byte	0x00, 0xf5, 0x21, 0x00


	//----- nvinfo : EIATTR_SPARSE_MMA_MASK
	.align		4
.L_81:
        /*0048*/ 	.byte	0x03, 0x50
        /*004a*/ 	.short	0x0000


	//----- nvinfo : EIATTR_MAXREG_COUNT
	.align		4
        /*004c*/ 	.byte	0x03, 0x1b
        /*004e*/ 	.short	0x00ff


	//----- nvinfo : EIATTR_MERCURY_ISA_VERSION
	.align		4
        /*0050*/ 	.byte	0x03, 0x5f
        /*0052*/ 	.short	0x0101


	//----- nvinfo : EIATTR_VRC_CTA_INIT_COUNT
	.align		4
        /*0054*/ 	.byte	0x02, 0x4a
	.zero		1
	.zero		1


	//----- nvinfo : EIATTR_EXIT_INSTR_OFFSETS
	.align		4
        /*0058*/ 	.byte	0x04, 0x1c
        /*005a*/ 	.short	(.L_83 - .L_82)


	//   ....[0]....
.L_82:
        /*005c*/ 	.word	0x00000090


	//   ....[1]....
        /*0060*/ 	.word	0x00000140


	//   ....[2]....
        /*0064*/ 	.word	0x00000300


	//   ....[3]....
        /*0068*/ 	.word	0x00000520


	//----- nvinfo : EIATTR_CRS_STACK_SIZE
	.align		4
.L_83:
        /*006c*/ 	.byte	0x04, 0x1e
        /*006e*/ 	.short	(.L_85 - .L_84)
.L_84:
        /*0070*/ 	.word	0x00000000


	//----- nvinfo : EIATTR_CBANK_PARAM_SIZE
	.align		4
.L_85:
        /*0074*/ 	.byte	0x03, 0x19
        /*0076*/ 	.short	0x0018


	//----- nvinfo : EIATTR_PARAM_CBANK
	.align		4
        /*0078*/ 	.byte	0x04, 0x0a
        /*007a*/ 	.short	(.L_87 - .L_86)
	.align		4
.L_86:
        /*007c*/ 	.word	index@(.nv.constant0._Z9prefixsumPjS_ij)
        /*0080*/ 	.short	0x0380
        /*0082*/ 	.short	0x0018


	//----- nvinfo : EIATTR_SW_WAR
	.align		4
.L_87:
        /*0084*/ 	.byte	0x04, 0x36
        /*0086*/ 	.short	(.L_89 - .L_88)
.L_88:
        /*0088*/ 	.word	0x00000008
.L_89:


//--------------------- .nv.callgraph             --------------------------
	.section	.nv.callgraph,"",@"SHT_CUDA_CALLGRAPH"
	.align	4
	.sectionentsize	8
	.align		4
        /*0000*/ 	.word	0x00000000
	.align		4
        /*0004*/ 	.word	0xffffffff
	.align		4
        /*0008*/ 	.word	0x00000000
	.align		4
        /*000c*/ 	.word	0xfffffffe
	.align		4
        /*0010*/ 	.word	0x00000000
	.align		4
        /*0014*/ 	.word	0xfffffffd
	.align		4
        /*0018*/ 	.word	0x00000000
	.align		4
        /*001c*/ 	.word	0xfffffffc


//--------------------- .text._Z10mergeblockPjij  --------------------------
	.section	.text._Z10mergeblockPjij,"ax",@progbits
	.align	128
        .global         _Z10mergeblockPjij
        .type           _Z10mergeblockPjij,@function
        .size           _Z10mergeblockPjij,(.L_x_24 - _Z10mergeblockPjij)
        .other          _Z10mergeblockPjij,@"STO_CUDA_ENTRY STV_DEFAULT"
_Z10mergeblockPjij:
.text._Z10mergeblockPjij:
[----:B------:R-:W-:Y:S01]  /*0000*/  LDC R1, c[0x0][0x37c] ;  /* 0x0000df00ff017b82 */ /* 0x000fe20000000800 */
[----:B------:R-:W0:Y:S01]  /*0010*/  S2R R0, SR_TID.X ;  /* 0x0000000000007919 */ /* 0x000e220000002100 */
[----:B------:R-:W0:Y:S01]  /*0020*/  LDCU UR4, c[0x0][0x360] ;  /* 0x00006c00ff0477ac */ /* 0x000e220008000800 */
[----:B------:R-:W0:Y:S02]  /*0030*/  S2R R3, SR_CTAID.X ;  /* 0x0000000000037919 */ /* 0x000e240000002500 */
[----:B0-----:R-:W-:-:S05]  /*0040*/  IMAD R0, R3, UR4, R0 ;  /* 0x0000000403007c24 */ /* 0x001fca000f8e0200 */
[----:B------:R-:W-:-:S13]  /*0050*/  ISETP.NE.AND P0, PT, R0, RZ, PT ;  /* 0x000000ff0000720c */ /* 0x000fda0003f05270 */
[----:B------:R-:W-:Y:S05]  /*0060*/  @!P0 EXIT ;  /* 0x000000000000894d */ /* 0x000fea0003800000 */
[----:B------:R-:W0:Y:S02]  /*0070*/  LDC.64 R2, c[0x0][0x388] ;  /* 0x0000e200ff027b82 */ /* 0x000e240000000a00 */
[----:B0-----:R-:W-:-:S04]  /*0080*/  IMAD R9, R2, UR4, RZ ;  /* 0x0000000402097c24 */ /* 0x001fc8000f8e02ff */
[----:B------:R-:W-:-:S04]  /*0090*/  IMAD R8, R0, R9, RZ ;  /* 0x0000000900087224 */ /* 0x000fc800078e02ff */
[----:B------:R-:W-:Y:S02]  /*00a0*/  VIADD R10, R8, 0x1 ;  /* 0x00000001080a7836 */ /* 0x000fe40000000000 */
[----:B------:R-:W-:-:S03]  /*00b0*/  IMAD.IADD R0, R9, 0x1, R8 ;  /* 0x0000000109007824 */ /* 0x000fc600078e0208 */
[----:B------:R-:W-:-:S04]  /*00c0*/  ISETP.GE.U32.AND P0, PT, R10, R3, PT ;  /* 0x000000030a00720c */ /* 0x000fc80003f06070 */
[----:B------:R-:W-:-:S13]  /*00d0*/  ISETP.GE.OR P0, PT, R10, R0, P0 ;  /* 0x000000000a00720c */ /* 0x000fda0000706670 */
[----:B------:R-:W-:Y:S05]  /*00e0*/  @P0 EXIT ;  /* 0x000000000000094d */ /* 0x000fea0003800000 */
[----:B------:R-:W0:Y:S01]  /*00f0*/  LDC.64 R4, c[0x0][0x380] ;  /* 0x0000e000ff047b82 */ /* 0x000e220000000a00 */
[----:B------:R-:W1:Y:S01]  /*0100*/  LDCU.64 UR4, c[0x0][0x358] ;  /* 0x00006b00ff0477ac */ /* 0x000e620008000a00 */
[----:B0-----:R-:W-:-:S05]  /*0110*/  IMAD.WIDE R6, R8, 0x4, R4 ;  /* 0x0000000408067825 */ /* 0x001fca00078e0204 */
[----:B-1----:R0:W5:Y:S01]  /*0120*/  LDG.E R2, desc[UR4][R6.64] ;  /* 0x0000000406027981 */ /* 0x002162000c1e1900 */
[----:B------:R-:W-:Y:S01]  /*0130*/  IADD3 R12, PT, PT, R9, -0x2, RZ ;  /* 0xfffffffe090c7810 */ /* 0x000fe20007ffe0ff */
[----:B------:R-:W-:Y:S01]  /*0140*/  IMAD.IADD R9, R3, 0x1, -R8 ;  /* 0x0000000103097824 */ /* 0x000fe200078e0a08 */
[----:B------:R-:W-:Y:S04]  /*0150*/  BSSY.RECONVERGENT B0, `(.L_x_0) ;  /* 0x0000014000007945 */ /* 0x000fe80003800200 */
[----:B------:R-:W-:-:S04]  /*0160*/  VIADDMNMX.U32 R12, R9, 0xfffffffe, R12, PT ;  /* 0xfffffffe090c7846 */ /* 0x000fc8000380000c */
[----:B------:R-:W-:-:S04]  /*0170*/  LOP3.LUT R9, R12, 0x3, RZ, 0xc0, !PT ;  /* 0x000000030c097812 */ /* 0x000fc800078ec0ff */
[----:B------:R-:W-:-:S13]  /*0180*/  ISETP.NE.AND P0, PT, R9, 0x3, PT ;  /* 0x000000030900780c */ /* 0x000fda0003f05270 */
[----:B0-----:R-:W-:Y:S05]  /*0190*/  @!P0 BRA `(.L_x_1) ;  /* 0x00000000003c8947 */ /* 0x001fea0003800000 */
[----:B------:R-:W-:Y:S01]  /*01a0*/  VIADD R6, R12, 0x1 ;  /* 0x000000010c067836 */ /* 0x000fe20000000000 */
[----:B------:R-:W-:Y:S04]  /*01b0*/  BSSY.RECONVERGENT B1, `(.L_x_2) ;  /* 0x000000c000017945 */ /* 0x000fe80003800200 */
[----:B------:R-:W-:-:S04]  /*01c0*/  LOP3.LUT R6, R6, 0x3, RZ, 0xc0, !PT ;  /* 0x0000000306067812 */ /* 0x000fc800078ec0ff */
[----:B------:R-:W-:-:S07]  /*01d0*/  IADD3 R9, PT, PT, -R6, RZ, RZ ;  /* 0x000000ff06097210 */ /* 0x000fce0007ffe1ff */
.L_x_3:
[----:B0-----:R-:W-:-:S05]  /*01e0*/  IMAD.WIDE R6, R10, 0x4, R4 ;  /* 0x000000040a067825 */ /* 0x001fca00078e0204 */
[----:B------:R-:W2:Y:S01]  /*01f0*/  LDG.E R11, desc[UR4][R6.64] ;  /* 0x00000004060b7981 */ /* 0x000ea2000c1e1900 */
[----:B------:R-:W-:Y:S01]  /*0200*/  IADD3 R9, PT, PT, R9, 0x1, RZ ;  /* 0x0000000109097810 */ /* 0x000fe20007ffe0ff */
[----:B------:R-:W-:Y:S01]  /*0210*/  VIADD R8, R8, 0x1 ;  /* 0x0000000108087836 */ /* 0x000fe20000000000 */
[----:B------:R-:W-:Y:S02]  /*0220*/  IADD3 R10, PT, PT, R10, 0x1, RZ ;  /* 0x000000010a0a7810 */ /* 0x000fe40007ffe0ff */
[----:B------:R-:W-:Y:S01]  /*0230*/  ISETP.NE.AND P0, PT, R9, RZ, PT ;  /* 0x000000ff0900720c */ /* 0x000fe20003f05270 */
[----:B--2--5:R-:W-:-:S05]  /*0240*/  IMAD.IADD R11, R2, 0x1, R11 ;  /* 0x00000001020b7824 */ /* 0x024fca00078e020b */
[----:B------:R0:W-:Y:S07]  /*0250*/  STG.E desc[UR4][R6.64], R11 ;  /* 0x0000000b06007986 */ /* 0x0001ee000c101904 */
[----:B------:R-:W-:Y:S05]  /*0260*/  @P0 BRA `(.L_x_3) ;  /* 0xfffffffc00dc0947 */ /* 0x000fea000383ffff */
[----:B------:R-:W-:Y:S05]  /*0270*/  BSYNC.RECONVERGENT B1 ;  /* 0x0000000000017941 */ /* 0x000fea0003800200 */
.L_x_2:
[----:B------:R-:W-:-:S07]  /*0280*/  VIADD R10, R8, 0x1 ;  /* 0x00000001080a7836 */ /* 0x000fce0000000000 */
.L_x_1:
[----:B------:R-:W-:Y:S05]  /*0290*/  BSYNC.RECONVERGENT B0 ;  /* 0x0000000000007941 */ /* 0x000fea0003800200 */
.L_x_0:
[----:B------:R-:W-:-:S13]  /*02a0*/  ISETP.GE.U32.AND P0, PT, R12, 0x3, PT ;  /* 0x000000030c00780c */ /* 0x000fda0003f06070 */
[----:B------:R-:W-:Y:S05]  /*02b0*/  @!P0 EXIT ;  /* 0x000000000000894d */ /* 0x000fea0003800000 */
.L_x_4:
[----:B01----:R-:W-:-:S05]  /*02c0*/  IMAD.WIDE R6, R10, 0x4, R4 ;  /* 0x000000040a067825 */ /* 0x003fca00078e0204 */
[----:B------:R-:W2:Y:S04]  /*02d0*/  LDG.E R9, desc[UR4][R6.64] ;  /* 0x0000000406097981 */ /* 0x000ea8000c1e1900 */
[----:B------:R-:W3:Y:S04]  /*02e0*/  LDG.E R11, desc[UR4][R6.64+0x4] ;  /* 0x00000404060b7981 */ /* 0x000ee8000c1e1900 */
[----:B------:R-:W4:Y:S04]  /*02f0*/  LDG.E R13, desc[UR4][R6.64+0x8] ;  /* 0x00000804060d7981 */ /* 0x000f28000c1e1900 */
[----:B------:R-:W4:Y:S01]  /*0300*/  LDG.E R15, desc[UR4][R6.64+0xc] ;  /* 0x00000c04060f7981 */ /* 0x000f22000c1e1900 */
[----:B------:R-:W-:-:S04]  /*0310*/  IADD3 R10, PT, PT, R10, 0x4, RZ ;  /* 0x000000040a0a7810 */ /* 0x000fc80007ffe0ff */
[C---:B------:R-:W-:Y:S02]  /*0320*/  ISETP.GE.AND P0, PT, R10.reuse, R0, PT ;  /* 0x000000000a00720c */ /* 0x040fe40003f06270 */
[----:B------:R-:W-:Y:S02]  /*0330*/  ISETP.LT.U32.AND P1, PT, R10, R3, PT ;  /* 0x000000030a00720c */ /* 0x000fe40003f21070 */
[C---:B--2--5:R-:W-:Y:S01]  /*0340*/  IADD3 R9, PT, PT, R2.reuse, R9, RZ ;  /* 0x0000000902097210 */ /* 0x064fe20007ffe0ff */
[----:B---3--:R-:W-:-:S04]  /*0350*/  IMAD.IADD R11, R2, 0x1, R11 ;  /* 0x00000001020b7824 */ /* 0x008fc800078e020b */
[----:B------:R1:W-:Y:S01]  /*0360*/  STG.E desc[UR4][R6.64], R9 ;  /* 0x0000000906007986 */ /* 0x0003e2000c101904 */
[----:B----4-:R-:W-:-:S03]  /*0370*/  IADD3 R13, PT, PT, R2, R13, RZ ;  /* 0x0000000d020d7210 */ /* 0x010fc60007ffe0ff */
[----:B------:R1:W-:Y:S01]  /*0380*/  STG.E desc[UR4][R6.64+0x4], R11 ;  /* 0x0000040b06007986 */ /* 0x0003e2000c101904 */
[----:B------:R-:W-:-:S03]  /*0390*/  IMAD.IADD R15, R2, 0x1, R15 ;  /* 0x00000001020f7824 */ /* 0x000fc600078e020f */
[----:B------:R1:W-:Y:S04]  /*03a0*/  STG.E desc[UR4][R6.64+0x8], R13 ;  /* 0x0000080d06007986 */ /* 0x0003e8000c101904 */
[----:B------:R1:W-:Y:S01]  /*03b0*/  STG.E desc[UR4][R6.64+0xc], R15 ;  /* 0x00000c0f06007986 */ /* 0x0003e2000c101904 */
[----:B------:R-:W-:Y:S05]  /*03c0*/  @!P0 BRA P1, `(.L_x_4) ;  /* 0xfffffffc00bc8947 */ /* 0x000fea000083ffff */
[----:B------:R-:W-:Y:S05]  /*03d0*/  EXIT ;  /* 0x000000000000794d */ /* 0x000fea0003800000 */
.L_x_5:
[----:B------:R-:W-:-:S00]  /*03e0*/  BRA `(.L_x_5) ;  /* 0xfffffffc00fc7947 */ /* 0x000fc0000383ffff */
[----:B------:R-:W-:-:S00]  /*03f0*/  NOP ;  /* 0x0000000000007918 */ /* 0x000fc00000000000 */
        /* <DEDUP_REMOVED lines=8> */
.L_x_24:


//--------------------- .text._Z11mergethreadPjij --------------------------
	.section	.text._Z11mergethreadPjij,"ax",@progbits
	.align	128
        .global         _Z11mergethreadPjij
        .type           _Z11mergethreadPjij,@function
        .size           _Z11mergethreadPjij,(.L_x_25 - _Z11mergethreadPjij)
        .other          _Z11mergethreadPjij,@"STO_CUDA_ENTRY STV_DEFAULT"
_Z11mergethreadPjij:
.text._Z11mergethreadPjij:
[----:B------:R-:W-:Y:S01]  /*0000*/  LDC R1, c[0x0][0x37c] ;  /* 0x0000df00ff017b82 */ /* 0x000fe20000000800 */
[----:B------:R-:W0:Y:S02]  /*0010*/  S2R R3, SR_TID.X ;  /* 0x0000000000037919 */ /* 0x000e240000002100 */
[----:B0-----:R-:W-:-:S13]  /*0020*/  ISETP.NE.AND P0, PT, R3, RZ, PT ;  /* 0x000000ff0300720c */ /* 0x001fda0003f05270 */
[----:B------:R-:W-:Y:S05]  /*0030*/  @!P0 EXIT ;  /* 0x000000000000894d */ /* 0x000fea0003800000 */
[----:B------:R-:W0:Y:S01]  /*0040*/  S2R R0, SR_CTAID.X ;  /* 0x0000000000007919 */ /* 0x000e220000002500 */
[----:B------:R-:W1:Y:S01]  /*0050*/  LDC.64 R4, c[0x0][0x388] ;  /* 0x0000e200ff047b82 */ /* 0x000e620000000a00 */
[----:B------:R-:W0:Y:S02]  /*0060*/  LDCU UR4, c[0x0][0x360] ;  /* 0x00006c00ff0477ac */ /* 0x000e240008000800 */
[----:B0-----:R-:W-:-:S04]  /*0070*/  IMAD R3, R0, UR4, R3 ;  /* 0x0000000400037c24 */ /* 0x001fc8000f8e0203 */
[----:B-1----:R-:W-:-:S04]  /*0080*/  IMAD R9, R3, R4, RZ ;  /* 0x0000000403097224 */ /* 0x002fc800078e02ff */
[C---:B------:R-:W-:Y:S01]  /*0090*/  VIADD R3, R9.reuse, 0x1 ;  /* 0x0000000109037836 */ /* 0x040fe20000000000 */
[----:B------:R-:W-:-:S04]  /*00a0*/  VIADDMNMX.U32 R0, R9, R4, R5, PT ;  /* 0x0000000409007246 */ /* 0x000fc80003800005 */
[----:B------:R-:W-:-:S13]  /*00b0*/  ISETP.GT.U32.AND P0, PT, R0, R3, PT ;  /* 0x000000030000720c */ /* 0x000fda0003f04070 */
[----:B------:R-:W-:Y:S05]  /*00c0*/  @!P0 EXIT ;  /* 0x000000000000894d */ /* 0x000fea0003800000 */
[----:B------:R-:W0:Y:S01]  /*00d0*/  LDC.64 R4, c[0x0][0x380] ;  /* 0x0000e000ff047b82 */ /* 0x000e220000000a00 */
[----:B------:R-:W1:Y:S01]  /*00e0*/  LDCU.64 UR4, c[0x0][0x358] ;  /* 0x00006b00ff0477ac */ /* 0x000e620008000a00 */
[----:B0-----:R-:W-:-:S05]  /*00f0*/  IMAD.WIDE.U32 R6, R9, 0x4, R4 ;  /* 0x0000000409067825 */ /* 0x001fca00078e0004 */
[----:B-1----:R0:W5:Y:S01]  /*0100*/  LDG.E R2, desc[UR4][R6.64] ;  /* 0x0000000406027981 */ /* 0x002162000c1e1900 */
[----:B------:R-:W-:Y:S01]  /*0110*/  VIADDMNMX.U32 R8, R9, 0x2, R0, !PT ;  /* 0x0000000209087846 */ /* 0x000fe20007800000 */
[----:B------:R-:W-:Y:S01]  /*0120*/  BSSY.RECONVERGENT B0, `(.L_x_6) ;  /* 0x0000018000007945 */ /* 0x000fe20003800200 */
[----:B------:R-:W-:-:S05]  /*0130*/  LOP3.LUT R11, RZ, R9, RZ, 0x33, !PT ;  /* 0x00000009ff0b7212 */ /* 0x000fca00078e33ff */
[----:B------:R-:W-:-:S05]  /*0140*/  IMAD.IADD R11, R8, 0x1, R11 ;  /* 0x00000001080b7824 */ /* 0x000fca00078e020b */
[----:B------:R-:W-:-:S13]  /*0150*/  LOP3.LUT P0, R11, R11, 0x3, RZ, 0xc0, !PT ;  /* 0x000000030b0b7812 */ /* 0x000fda000780c0ff */
[----:B0-----:R-:W-:Y:S05]  /*0160*/  @!P0 BRA `(.L_x_7) ;  /* 0x00000000004c8947 */ /* 0x001fea0003800000 */
[----:B------:R-:W-:Y:S01]  /*0170*/  IMAD.WIDE.U32 R6, R3, 0x4, R4 ;  /* 0x0000000403067825 */ /* 0x000fe200078e0004 */
[----:B------:R-:W-:Y:S01]  /*0180*/  BSSY.RECONVERGENT B1, `(.L_x_8) ;  /* 0x0000010000017945 */ /* 0x000fe20003800200 */
[----:B------:R-:W-:Y:S02]  /*0190*/  IADD3 R11, PT, PT, -R11, RZ, RZ ;  /* 0x000000ff0b0b7210 */ /* 0x000fe40007ffe1ff */
[----:B------:R-:W-:Y:S01]  /*01a0*/  IMAD.MOV.U32 R10, RZ, RZ, R6 ;  /* 0x000000ffff0a7224 */ /* 0x000fe200078e0006 */
[----:B------:R-:W-:Y:S01]  /*01b0*/  MOV R3, R9 ;  /* 0x0000000900037202 */ /* 0x000fe20000000f00 */
[----:B------:R-:W-:-:S07]  /*01c0*/  IMAD.MOV.U32 R15, RZ, RZ, R7 ;  /* 0x000000ffff0f7224 */ /* 0x000fce00078e0007 */
.L_x_9:
[----:B0-----:R-:W-:Y:S02]  /*01d0*/  IMAD.MOV.U32 R6, RZ, RZ, R10 ;  /* 0x000000ffff067224 */ /* 0x001fe400078e000a */
[----:B------:R-:W-:-:S05]  /*01e0*/  IMAD.MOV.U32 R7, RZ, RZ, R15 ;  /* 0x000000ffff077224 */ /* 0x000fca00078e000f */
[----:B------:R-:W2:Y:S01]  /*01f0*/  LDG.E R13, desc[UR4][R6.64] ;  /* 0x00000004060d7981 */ /* 0x000ea2000c1e1900 */
[----:B------:R-:W-:Y:S01]  /*0200*/  VIADD R11, R11, 0x1 ;  /* 0x000000010b0b7836 */ /* 0x000fe20000000000 */
[----:B------:R-:W-:Y:S02]  /*0210*/  IADD3 R10, P1, PT, R6, 0x4, RZ ;  /* 0x00000004060a7810 */ /* 0x000fe40007f3e0ff */
[----:B------:R-:W-:Y:S02]  /*0220*/  IADD3 R3, PT, PT, R3, 0x1, RZ ;  /* 0x0000000103037810 */ /* 0x000fe40007ffe0ff */
[----:B------:R-:W-:Y:S01]  /*0230*/  ISETP.NE.AND P0, PT, R11, RZ, PT ;  /* 0x000000ff0b00720c */ /* 0x000fe20003f05270 */
[----:B------:R-:W-:Y:S01]  /*0240*/  IMAD.X R15, RZ, RZ, R7, P1 ;  /* 0x000000ffff0f7224 */ /* 0x000fe200008e0607 */
[----:B--2--5:R-:W-:-:S05]  /*0250*/  IADD3 R13, PT, PT, R2, R13, RZ ;  /* 0x0000000d020d7210 */ /* 0x024fca0007ffe0ff */
[----:B------:R0:W-:Y:S06]  /*0260*/  STG.E desc[UR4][R6.64], R13 ;  /* 0x0000000d06007986 */ /* 0x0001ec000c101904 */
[----:B------:R-:W-:Y:S05]  /*0270*/  @P0 BRA `(.L_x_9) ;  /* 0xfffffffc00d40947 */ /* 0x000fea000383ffff */
[----:B------:R-:W-:Y:S05]  /*0280*/  BSYNC.RECONVERGENT B1 ;  /* 0x0000000000017941 */ /* 0x000fea0003800200 */
.L_x_8:
[----:B------:R-:W-:-:S07]  /*0290*/  VIADD R3, R3, 0x1 ;  /* 0x0000000103037836 */ /* 0x000fce0000000000 */
.L_x_7:
[----:B------:R-:W-:Y:S05]  /*02a0*/  BSYNC.RECONVERGENT B0 ;  /* 0x0000000000007941 */ /* 0x000fea0003800200 */
.L_x_6:
[----:B------:R-:W-:-:S04]  /*02b0*/  IADD3 R8, PT, PT, -R9, -0x2, R8 ;  /* 0xfffffffe09087810 */ /* 0x000fc80007ffe108 */
[----:B------:R-:W-:-:S13]  /*02c0*/  ISETP.GE.U32.AND P0, PT, R8, 0x3, PT ;  /* 0x000000030800780c */ /* 0x000fda0003f06070 */
[----:B------:R-:W-:Y:S05]  /*02d0*/  @!P0 EXIT ;  /* 0x000000000000894d */ /* 0x000fea0003800000 */
[C---:B------:R-:W-:Y:S01]  /*02e0*/  IMAD.WIDE.U32 R4, R3.reuse, 0x4, R4 ;  /* 0x0000000403047825 */ /* 0x040fe200078e0004 */
[----:B------:R-:W-:Y:S02]  /*02f0*/  ISETP.GE.U32.AND P2, PT, R3, R0, PT ;  /* 0x000000000300720c */ /* 0x000fe40003f46070 */
[----:B------:R-:W-:-:S05]  /*0300*/  IADD3 R4, P0, PT, R4, 0x8, RZ ;  /* 0x0000000804047810 */ /* 0x000fca0007f1e0ff */
[----:B------:R-:W-:-:S06]  /*0310*/  IMAD.X R5, RZ, RZ, R5, P0 ;  /* 0x000000ffff057224 */ /* 0x000fcc00000e0605 */
[----:B0-----:R-:W2:Y:S04]  /*0320*/  @P2 LDG.E R7, desc[UR4][R4.64+-0x8] ;  /* 0xfffff80404072981 */ /* 0x001ea8000c1e1900 */
[----:B------:R-:W3:Y:S04]  /*0330*/  @P2 LDG.E R9, desc[UR4][R4.64+-0x4] ;  /* 0xfffffc0404092981 */ /* 0x000ee8000c1e1900 */
[----:B------:R-:W4:Y:S04]  /*0340*/  @P2 LDG.E R11, desc[UR4][R4.64] ;  /* 0x00000004040b2981 */ /* 0x000f28000c1e1900 */
[----:B------:R-:W4:Y:S01]  /*0350*/  @P2 LDG.E R13, desc[UR4][R4.64+0x4] ;  /* 0x00000404040d2981 */ /* 0x000f22000c1e1900 */
[----:B------:R-:W-:Y:S01]  /*0360*/  @P2 IADD3 R3, PT, PT, R3, 0x4, RZ ;  /* 0x0000000403032810 */ /* 0x000fe20007ffe0ff */
[----:B------:R-:W-:Y:S03]  /*0370*/  BSSY.RECONVERGENT B0, `(.L_x_10) ;  /* 0x000004b000007945 */ /* 0x000fe60003800200 */
[C---:B------:R-:W-:Y:S01]  /*0380*/  ISETP.GT.U32.AND P1, PT, R0.reuse, R3, PT ;  /* 0x000000030000720c */ /* 0x040fe20003f24070 */
[----:B------:R-:W-:-:S05]  /*0390*/  IMAD.IADD R6, R0, 0x1, -R3 ;  /* 0x0000000100067824 */ /* 0x000fca00078e0a03 */
[----:B------:R-:W-:Y:S02]  /*03a0*/  ISETP.LE.U32.OR P1, PT, R6, 0xc, !P1 ;  /* 0x0000000c0600780c */ /* 0x000fe40004f23470 */
[----:B------:R-:W-:-:S04]  /*03b0*/  @P2 IADD3 R6, P0, PT, R4, 0x10, RZ ;  /* 0x0000001004062810 */ /* 0x000fc80007f1e0ff */
[----:B------:R-:W-:Y:S02]  /*03c0*/  @P2 IADD3.X R15, PT, PT, RZ, R5, RZ, P0, !PT ;  /* 0x00000005ff0f2210 */ /* 0x000fe400007fe4ff */
[----:B------:R-:W-:Y:S01]  /*03d0*/  PLOP3.LUT P0, PT, P2, PT, PT, 0x8, 0x80 ;  /* 0x000000000080781c */ /* 0x000fe2000170e170 */
[C---:B--2--5:R-:W-:Y:S01]  /*03e0*/  @P2 IMAD.IADD R7, R2.reuse, 0x1, R7 ;  /* 0x0000000102072824 */ /* 0x064fe200078e0207 */
[----:B---3--:R-:W-:-:S04]  /*03f0*/  @P2 IADD3 R9, PT, PT, R2, R9, RZ ;  /* 0x0000000902092210 */ /* 0x008fc80007ffe0ff */
[----:B------:R-:W-:Y:S01]  /*0400*/  @P2 STG.E desc[UR4][R4.64+-0x8], R7 ;  /* 0xfffff80704002986 */ /* 0x000fe2000c101904 */
[----:B----4-:R-:W-:-:S03]  /*0410*/  @P2 IMAD.IADD R11, R2, 0x1, R11 ;  /* 0x00000001020b2824 */ /* 0x010fc600078e020b */
[----:B------:R-:W-:Y:S01]  /*0420*/  @P2 STG.E desc[UR4][R4.64+-0x4], R9 ;  /* 0xfffffc0904002986 */ /* 0x000fe2000c101904 */
[----:B------:R-:W-:-:S03]  /*0430*/  @P2 IMAD.IADD R13, R2, 0x1, R13 ;  /* 0x00000001020d2824 */ /* 0x000fc600078e020d */
[----:B------:R-:W-:Y:S04]  /*0440*/  @P2 STG.E desc[UR4][R4.64], R11 ;  /* 0x0000000b04002986 */ /* 0x000fe8000c101904 */
[----:B------:R0:W-:Y:S02]  /*0450*/  @P2 STG.E desc[UR4][R4.64+0x4], R13 ;  /* 0x0000040d04002986 */ /* 0x0001e4000c101904 */
[----:B0-----:R-:W-:Y:S02]  /*0460*/  @P2 IMAD.MOV.U32 R4, RZ, RZ, R6 ;  /* 0x000000ffff042224 */ /* 0x001fe400078e0006 */
[----:B------:R-:W-:Y:S01]  /*0470*/  @P2 IMAD.MOV.U32 R5, RZ, RZ, R15 ;  /* 0x000000ffff052224 */ /* 0x000fe200078e000f */
[----:B------:R-:W-:Y:S06]  /*0480*/  @P1 BRA `(.L_x_11) ;  /* 0x0000000000e41947 */ /* 0x000fec0003800000 */
[----:B------:R-:W-:Y:S02]  /*0490*/  PLOP3.LUT P0, PT, PT, PT, PT, 0x8, 0x80 ;  /* 0x000000000080781c */ /* 0x000fe40003f0e170 */
[----:B------:R-:W-:-:S11]  /*04a0*/  IADD3 R6, PT, PT, R0, -0xc, RZ ;  /* 0xfffffff400067810 */ /* 0x000fd60007ffe0ff */
.L_x_12:
[----:B------:R-:W2:Y:S04]  /*04b0*/  LDG.E R8, desc[UR4][R4.64+0x8] ;  /* 0x0000080404087981 */ /* 0x000ea8000c1e1900 */
[----:B------:R-:W3:Y:S04]  /*04c0*/  LDG.E R23, desc[UR4][R4.64+-0x8] ;  /* 0xfffff80404177981 */ /* 0x000ee8000c1e1900 */
[----:B------:R-:W4:Y:S04]  /*04d0*/  LDG.E R17, desc[UR4][R4.64+0x20] ;  /* 0x0000200404117981 */ /* 0x000f28000c1e1900 */
[----:B------:R-:W5:Y:S04]  /*04e0*/  LDG.E R25, desc[UR4][R4.64+-0x4] ;  /* 0xfffffc0404197981 */ /* 0x000f68000c1e1900 */
        /* <DEDUP_REMOVED lines=11> */
[----:B------:R-:W5:Y:S01]  /*05a0*/  LDG.E R9, desc[UR4][R4.64+0x34] ;  /* 0x0000340404097981 */ /* 0x000f62000c1e1900 */
[----:B------:R-:W-:-:S05]  /*05b0*/  VIADD R3, R3, 0x10 ;  /* 0x0000001003037836 */ /* 0x000fca0000000000 */
[----:B------:R-:W-:Y:S01]  /*05c0*/  ISETP.GE.U32.AND P1, PT, R3, R6, PT ;  /* 0x000000060300720c */ /* 0x000fe20003f26070 */
[C---:B--2---:R-:W-:Y:S02]  /*05d0*/  IMAD.IADD R8, R2.reuse, 0x1, R8 ;  /* 0x0000000102087824 */ /* 0x044fe400078e0208 */
[----:B---3--:R-:W-:-:S03]  /*05e0*/  IMAD.IADD R23, R2, 0x1, R23 ;  /* 0x0000000102177824 */ /* 0x008fc600078e0217 */
[----:B------:R0:W-:Y:S01]  /*05f0*/  STG.E desc[UR4][R4.64+0x8], R8 ;  /* 0x0000080804007986 */ /* 0x0001e2000c101904 */
[----:B----4-:R-:W-:-:S03]  /*0600*/  IMAD.IADD R17, R2, 0x1, R17 ;  /* 0x0000000102117824 */ /* 0x010fc600078e0211 */
[----:B------:R-:W-:Y:S01]  /*0610*/  STG.E desc[UR4][R4.64+-0x8], R23 ;  /* 0xfffff81704007986 */ /* 0x000fe2000c101904 */
[----:B-----5:R-:W-:-:S03]  /*0620*/  IMAD.IADD R25, R2, 0x1, R25 ;  /* 0x0000000102197824 */ /* 0x020fc600078e0219 */
[----:B------:R1:W-:Y:S01]  /*0630*/  STG.E desc[UR4][R4.64+0x20], R17 ;  /* 0x0000201104007986 */ /* 0x0003e2000c101904 */
[----:B0-----:R-:W-:Y:S02]  /*0640*/  IADD3 R8, P2, PT, R4, 0x40, RZ ;  /* 0x0000004004087810 */ /* 0x001fe40007f5e0ff */
[C---:B------:R-:W-:Y:S01]  /*0650*/  IADD3 R27, PT, PT, R2.reuse, R27, RZ ;  /* 0x0000001b021b7210 */ /* 0x040fe20007ffe0ff */
[C---:B------:R-:W-:Y:S01]  /*0660*/  IMAD.IADD R29, R2.reuse, 0x1, R29 ;  /* 0x00000001021d7824 */ /* 0x040fe200078e021d */
[C---:B------:R-:W-:Y:S02]  /*0670*/  IADD3 R10, PT, PT, R2.reuse, R10, RZ ;  /* 0x0000000a020a7210 */ /* 0x040fe40007ffe0ff */
[----:B-1----:R-:W-:Y:S01]  /*0680*/  IADD3.X R17, PT, PT, RZ, R5, RZ, P2, !PT ;  /* 0x00000005ff117210 */ /* 0x002fe200017fe4ff */
[C---:B------:R-:W-:Y:S02]  /*0690*/  IMAD.IADD R23, R2.reuse, 0x1, R12 ;  /* 0x0000000102177824 */ /* 0x040fe400078e020c */
[C---:B------:R-:W-:Y:S01]  /*06a0*/  IMAD.IADD R14, R2.reuse, 0x1, R14 ;  /* 0x00000001020e7824 */ /* 0x040fe200078e020e */
[C---:B------:R-:W-:Y:S01]  /*06b0*/  IADD3 R21, PT, PT, R2.reuse, R21, RZ ;  /* 0x0000001502157210 */ /* 0x040fe20007ffe0ff */
[C---:B------:R-:W-:Y:S01]  /*06c0*/  IMAD.IADD R19, R2.reuse, 0x1, R19 ;  /* 0x0000000102137824 */ /* 0x040fe200078e0213 */
[C---:B------:R-:W-:Y:S01]  /*06d0*/  IADD3 R15, PT, PT, R2.reuse, R15, RZ ;  /* 0x0000000f020f7210 */ /* 0x040fe20007ffe0ff */
[----:B------:R-:W-:-:S02]  /*06e0*/  IMAD.IADD R7, R2, 0x1, R7 ;  /* 0x0000000102077824 */ /* 0x000fc400078e0207 */
[C---:B------:R-:W-:Y:S01]  /*06f0*/  IMAD.IADD R13, R2.reuse, 0x1, R13 ;  /* 0x00000001020d7824 */ /* 0x040fe200078e020d */
[C---:B------:R-:W-:Y:S01]  /*0700*/  IADD3 R11, PT, PT, R2.reuse, R11, RZ ;  /* 0x0000000b020b7210 */ /* 0x040fe20007ffe0ff */
[----:B------:R-:W-:Y:S01]  /*0710*/  IMAD.IADD R9, R2, 0x1, R9 ;  /* 0x0000000102097824 */ /* 0x000fe200078e0209 */
[----:B------:R-:W-:Y:S04]  /*0720*/  STG.E desc[UR4][R4.64+-0x4], R25 ;  /* 0xfffffc1904007986 */ /* 0x000fe8000c101904 */
        /* <DEDUP_REMOVED lines=11> */
[----:B------:R0:W-:Y:S02]  /*07e0*/  STG.E desc[UR4][R4.64+0x34], R9 ;  /* 0x0000340904007986 */ /* 0x0001e4000c101904 */
[----:B0-----:R-:W-:-:S02]  /*07f0*/  IMAD.MOV.U32 R4, RZ, RZ, R8 ;  /* 0x000000ffff047224 */ /* 0x001fc400078e0008 */
[----:B------:R-:W-:Y:S01]  /*0800*/  IMAD.MOV.U32 R5, RZ, RZ, R17 ;  /* 0x000000ffff057224 */ /* 0x000fe200078e0011 */
[----:B------:R-:W-:Y:S06]  /*0810*/  @!P1 BRA `(.L_x_12) ;  /* 0xfffffffc00249947 */ /* 0x000fec000383ffff */
.L_x_11:
[----:B------:R-:W-:Y:S05]  /*0820*/  BSYNC.RECONVERGENT B0 ;  /* 0x0000000000007941 */ /* 0x000fea0003800200 */
.L_x_10:
[CC--:B------:R-:W-:Y:S01]  /*0830*/  ISETP.GT.U32.AND P1, PT, R0.reuse, R3.reuse, PT ;  /* 0x000000030000720c */ /* 0x0c0fe20003f24070 */
[----:B------:R-:W-:Y:S01]  /*0840*/  BSSY.RECONVERGENT B0, `(.L_x_13) ;  /* 0x0000022000007945 */ /* 0x000fe20003800200 */
[----:B------:R-:W-:-:S04]  /*0850*/  IADD3 R6, PT, PT, R0, -R3, RZ ;  /* 0x8000000300067210 */ /* 0x000fc80007ffe0ff */
[----:B------:R-:W-:-:S13]  /*0860*/  ISETP.LE.U32.OR P1, PT, R6, 0x4, !P1 ;  /* 0x000000040600780c */ /* 0x000fda0004f23470 */
[----:B------:R-:W-:Y:S05]  /*0870*/  @P1 BRA `(.L_x_14) ;  /* 0x0000000000781947 */ /* 0x000fea0003800000 */
[----:B------:R-:W2:Y:S04]  /*0880*/  LDG.E R7, desc[UR4][R4.64+-0x8] ;  /* 0xfffff80404077981 */ /* 0x000ea8000c1e1900 */
[----:B------:R-:W3:Y:S04]  /*0890*/  LDG.E R9, desc[UR4][R4.64+-0x4] ;  /* 0xfffffc0404097981 */ /* 0x000ee8000c1e1900 */
[----:B------:R-:W4:Y:S04]  /*08a0*/  LDG.E R11, desc[UR4][R4.64] ;  /* 0x00000004040b7981 */ /* 0x000f28000c1e1900 */
[----:B------:R-:W5:Y:S04]  /*08b0*/  LDG.E R13, desc[UR4][R4.64+0x4] ;  /* 0x00000404040d7981 */ /* 0x000f68000c1e1900 */
[----:B------:R-:W5:Y:S04]  /*08c0*/  LDG.E R15, desc[UR4][R4.64+0x8] ;  /* 0x00000804040f7981 */ /* 0x000f68000c1e1900 */
[----:B------:R-:W5:Y:S04]  /*08d0*/  LDG.E R17, desc[UR4][R4.64+0xc] ;  /* 0x00000c0404117981 */ /* 0x000f68000c1e1900 */
[----:B------:R-:W5:Y:S04]  /*08e0*/  LDG.E R19, desc[UR4][R4.64+0x10] ;  /* 0x0000100404137981 */ /* 0x000f68000c1e1900 */
[----:B------:R-:W5:Y:S01]  /*08f0*/  LDG.E R21, desc[UR4][R4.64+0x14] ;  /* 0x0000140404157981 */ /* 0x000f62000c1e1900 */
[----:B------:R-:W-:-:S02]  /*0900*/  IADD3 R6, P1, PT, R4, 0x20, RZ ;  /* 0x0000002004067810 */ /* 0x000fc40007f3e0ff */
[----:B------:R-:W-:Y:S02]  /*0910*/  PLOP3.LUT P0, PT, PT, PT, PT, 0x8, 0x80 ;  /* 0x000000000080781c */ /* 0x000fe40003f0e170 */
[----:B------:R-:W-:Y:S01]  /*0920*/  IADD3 R3, PT, PT, R3, 0x8, RZ ;  /* 0x0000000803037810 */ /* 0x000fe20007ffe0ff */
[C---:B--2---:R-:W-:Y:S02]  /*0930*/  IMAD.IADD R7, R2.reuse, 0x1, R7 ;  /* 0x0000000102077824 */ /* 0x044fe400078e0207 */
[----:B---3--:R-:W-:-:S03]  /*0940*/  IMAD.IADD R9, R2, 0x1, R9 ;  /* 0x0000000102097824 */ /* 0x008fc600078e0209 */
[----:B------:R0:W-:Y:S01]  /*0950*/  STG.E desc[UR4][R4.64+-0x8], R7 ;  /* 0xfffff80704007986 */ /* 0x0001e2000c101904 */
[----:B----4-:R-:W-:-:S03]  /*0960*/  IADD3 R11, PT, PT, R2, R11, RZ ;  /* 0x0000000b020b7210 */ /* 0x010fc60007ffe0ff */
[----:B------:R-:W-:Y:S01]  /*0970*/  STG.E desc[UR4][R4.64+-0x4], R9 ;  /* 0xfffffc0904007986 */ /* 0x000fe2000c101904 */
[----:B-----5:R-:W-:-:S03]  /*0980*/  IMAD.IADD R13, R2, 0x1, R13 ;  /* 0x00000001020d7824 */ /* 0x020fc600078e020d */
[----:B------:R-:W-:Y:S01]  /*0990*/  STG.E desc[UR4][R4.64], R11 ;  /* 0x0000000b04007986 */ /* 0x000fe2000c101904 */
[----:B------:R-:W-:-:S03]  /*09a0*/  IMAD.IADD R15, R2, 0x1, R15 ;  /* 0x00000001020f7824 */ /* 0x000fc600078e020f */
[----:B------:R-:W-:Y:S01]  /*09b0*/  STG.E desc[UR4][R4.64+0x4], R13 ;  /* 0x0000040d04007986 */ /* 0x000fe2000c101904 */
[----:B0-----:R-:W-:Y:S01]  /*09c0*/  IMAD.X R7, RZ, RZ, R5, P1 ;  /* 0x000000ffff077224 */ /* 0x001fe200008e0605 */
[C---:B------:R-:W-:Y:S02]  /*09d0*/  IADD3 R17, PT, PT, R2.reuse, R17, RZ ;  /* 0x0000001102117210 */ /* 0x040fe40007ffe0ff */
[----:B------:R-:W-:Y:S01]  /*09e0*/  STG.E desc[UR4][R4.64+0x8], R15 ;  /* 0x0000080f04007986 */ /* 0x000fe2000c101904 */
[----:B------:R-:W-:-:S03]  /*09f0*/  IMAD.IADD R19, R2, 0x1, R19 ;  /* 0x0000000102137824 */ /* 0x000fc600078e0213 */
[----:B------:R-:W-:Y:S01]  /*0a00*/  STG.E desc[UR4][R4.64+0xc], R17 ;  /* 0x00000c1104007986 */ /* 0x000fe2000c101904 */
[----:B------:R-:W-:-:S03]  /*0a10*/  IADD3 R21, PT, PT, R2, R21, RZ ;  /* 0x0000001502157210 */ /* 0x000fc60007ffe0ff */
[----:B------:R-:W-:Y:S04]  /*0a20*/  STG.E desc[UR4][R4.64+0x10], R19 ;  /* 0x0000101304007986 */ /* 0x000fe8000c101904 */
[----:B------:R0:W-:Y:S02]  /*0a30*/  STG.E desc[UR4][R4.64+0x14], R21 ;  /* 0x0000141504007986 */ /* 0x0001e4000c101904 */
[----:B0-----:R-:W-:Y:S01]  /*0a40*/  IMAD.MOV.U32 R4, RZ, RZ, R6 ;  /* 0x000000ffff047224 */ /* 0x001fe200078e0006 */
[----:B------:R-:W-:-:S07]  /*0a50*/  MOV R5, R7 ;  /* 0x0000000700057202 */ /* 0x000fce0000000f00 */
.L_x_14:
[----:B------:R-:W-:Y:S05]  /*0a60*/  BSYNC.RECONVERGENT B0 ;  /* 0x0000000000007941 */ /* 0x000fea0003800200 */
.L_x_13:
[----:B------:R-:W-:-:S13]  /*0a70*/  ISETP.LT.U32.OR P0, PT, R3, R0, P0 ;  /* 0x000000000300720c */ /* 0x000fda0000701470 */
[----:B------:R-:W-:Y:S05]  /*0a80*/  @!P0 EXIT ;  /* 0x000000000000894d */ /* 0x000fea0003800000 */
[----:B------:R-:W2:Y:S04]  /*0a90*/  LDG.E R3, desc[UR4][R4.64+-0x8] ;  /* 0xfffff80404037981 */ /* 0x000ea8000c1e1900 */
[----:B------:R-:W3:Y:S04]  /*0aa0*/  LDG.E R7, desc[UR4][R4.64+-0x4] ;  /* 0xfffffc0404077981 */ /* 0x000ee8000c1e1900 */
[----:B------:R-:W4:Y:S04]  /*0ab0*/  LDG.E R9, desc[UR4][R4.64] ;  /* 0x0000000404097981 */ /* 0x000f28000c1e1900 */
[----:B------:R-:W5:Y:S01]  /*0ac0*/  LDG.E R11, desc[UR4][R4.64+0x4] ;  /* 0x00000404040b7981 */ /* 0x000f62000c1e1900 */
[C---:B--2---:R-:W-:Y:S01]  /*0ad0*/  IMAD.IADD R3, R2.reuse, 0x1, R3 ;  /* 0x0000000102037824 */ /* 0x044fe200078e0203 */
[----:B---3--:R-:W-:-:S04]  /*0ae0*/  IADD3 R7, PT, PT, R2, R7, RZ ;  /* 0x0000000702077210 */ /* 0x008fc80007ffe0ff */
[----:B------:R-:W-:Y:S01]  /*0af0*/  STG.E desc[UR4][R4.64+-0x8], R3 ;  /* 0xfffff80304007986 */ /* 0x000fe2000c101904 */
[----:B----4-:R-:W-:-:S03]  /*0b00*/  IMAD.IADD R9, R2, 0x1, R9 ;  /* 0x0000000102097824 */ /* 0x010fc600078e0209 */
[----:B------:R-:W-:Y:S01]  /*0b10*/  STG.E desc[UR4][R4.64+-0x4], R7 ;  /* 0xfffffc0704007986 */ /* 0x000fe2000c101904 */
[----:B-----5:R-:W-:-:S03]  /*0b20*/  IADD3 R11, PT, PT, R2, R11, RZ ;  /* 0x0000000b020b7210 */ /* 0x020fc60007ffe0ff */
[----:B------:R-:W-:Y:S04]  /*0b30*/  STG.E desc[UR4][R4.64], R9 ;  /* 0x0000000904007986 */ /* 0x000fe8000c101904 */
[----:B------:R-:W-:Y:S01]  /*0b40*/  STG.E desc[UR4][R4.64+0x4], R11 ;  /* 0x0000040b04007986 */ /* 0x000fe2000c101904 */
[----:B------:R-:W-:Y:S05]  /*0b50*/  EXIT ;  /* 0x000000000000794d */ /* 0x000fea0003800000 */
.L_x_15:
        /* <DEDUP_REMOVED lines=10> */
.L_x_25:


//--------------------- .text._Z23serialsum_accrossthreadPjij --------------------------
	.section	.text._Z23serialsum_accrossthreadPjij,"ax",@progbits
	.align	128
        .global         _Z23serialsum_accrossthreadPjij
        .type           _Z23serialsum_accrossthreadPjij,@function
        .size           _Z23serialsum_accrossthreadPjij,(.L_x_26 - _Z23serialsum_accrossthreadPjij)
        .other          _Z23serialsum_accrossthreadPjij,@"STO_CUDA_ENTRY STV_DEFAULT"
_Z23serialsum_accrossthreadPjij:
.text._Z23serialsum_accrossthreadPjij:
[----:B------:R-:W-:Y:S01]  /*0000*/  LDC R1, c[0x0][0x37c] ;  /* 0x0000df00ff017b82 */ /* 0x000fe20000000800 */
[----:B------:R-:W0:Y:S07]  /*0010*/  S2R R0, SR_TID.X ;  /* 0x0000000000007919 */ /* 0x000e2e0000002100 */
[----:B------:R-:W1:Y:S01]  /*0020*/  LDC.64 R2, c[0x0][0x388] ;  /* 0x0000e200ff027b82 */ /* 0x000e620000000a00 */
[----:B------:R-:W0:Y:S01]  /*0030*/  LDCU UR4, c[0x0][0x360] ;  /* 0x00006c00ff0477ac */ /* 0x000e220008000800 */
[----:B------:R-:W0:Y:S02]  /*0040*/  S2R R5, SR_CTAID.X ;  /* 0x0000000000057919 */ /* 0x000e240000002500 */
[----:B0-----:R-:W-:-:S02]  /*0050*/  IMAD R0, R5, UR4, R0 ;  /* 0x0000000405007c24 */ /* 0x001fc4000f8e0200 */
[----:B-1----:R-:W-:-:S04]  /*0060*/  IMAD R5, R2, UR4, RZ ;  /* 0x0000000402057c24 */ /* 0x002fc8000f8e02ff */
[----:B------:R-:W-:-:S05]  /*0070*/  IMAD R0, R0, R5, RZ ;  /* 0x0000000500007224 */ /* 0x000fca00078e02ff */
[----:B------:R-:W-:Y:S01]  /*0080*/  IADD3 R4, PT, PT, R0, 0x1, R5 ;  /* 0x0000000100047810 */ /* 0x000fe20007ffe005 */
[----:B------:R-:W-:-:S03]  /*0090*/  IMAD R0, R2, 0x2, R0 ;  /* 0x0000000202007824 */ /* 0x000fc600078e0200 */
[----:B------:R-:W-:-:S04]  /*00a0*/  VIMNMX.U32 R3, PT, PT, R4, R3, PT ;  /* 0x0000000304037248 */ /* 0x000fc80003fe0000 */
[----:B------:R-:W-:-:S13]  /*00b0*/  ISETP.GT.U32.AND P0, PT, R3, R0, PT ;  /* 0x000000000300720c */ /* 0x000fda0003f04070 */
[----:B------:R-:W-:Y:S05]  /*00c0*/  @!P0 EXIT ;  /* 0x000000000000894d */ /* 0x000fea0003800000 */
[----:B------:R-:W0:Y:S08]  /*00d0*/  LDC.64 R12, c[0x0][0x358] ;  /* 0x0000d600ff0c7b82 */ /* 0x000e300000000a00 */
[----:B------:R-:W1:Y:S02]  /*00e0*/  LDC.64 R8, c[0x0][0x380] ;  /* 0x0000e000ff087b82 */ /* 0x000e640000000a00 */
.L_x_16:
[----:B0-----:R-:W-:Y:S01]  /*00f0*/  R2UR UR6, R12 ;  /* 0x000000000c0672ca */ /* 0x001fe200000e0000 */
[C---:B------:R-:W-:Y:S01]  /*0100*/  IMAD.IADD R5, R0.reuse, 0x1, -R2 ;  /* 0x0000000100057824 */ /* 0x040fe200078e0a02 */
[C---:B------:R-:W-:Y:S01]  /*0110*/  R2UR UR7, R13.reuse ;  /* 0x000000000d0772ca */ /* 0x040fe200000e0000 */
[--C-:B-12---:R-:W-:Y:S01]  /*0120*/  IMAD.WIDE.U32 R6, R0, 0x4, R8.reuse ;  /* 0x0000000400067825 */ /* 0x106fe200078e0008 */
[----:B------:R-:W-:Y:S02]  /*0130*/  R2UR UR4, R12 ;  /* 0x000000000c0472ca */ /* 0x000fe400000e0000 */
[----:B------:R-:W-:Y:S01]  /*0140*/  R2UR UR5, R13 ;  /* 0x000000000d0572ca */ /* 0x000fe200000e0000 */
[----:B------:R-:W-:-:S08]  /*0150*/  IMAD.WIDE.U32 R4, R5, 0x4, R8 ;  /* 0x0000000405047825 */ /* 0x000fd000078e0008 */
[----:B------:R-:W2:Y:S04]  /*0160*/  LDG.E R11, desc[UR6][R6.64] ;  /* 0x00000006060b7981 */ /* 0x000ea8000c1e1900 */
[----:B------:R-:W2:Y:S01]  /*0170*/  LDG.E R4, desc[UR4][R4.64] ;  /* 0x0000000404047981 */ /* 0x000ea2000c1e1900 */
[----:B------:R-:W-:-:S05]  /*0180*/  IMAD.IADD R0, R0, 0x1, R2 ;  /* 0x0000000100007824 */ /* 0x000fca00078e0202 */
[----:B------:R-:W-:Y:S02]  /*0190*/  ISETP.GE.U32.AND P0, PT, R0, R3, PT ;  /* 0x000000030000720c */ /* 0x000fe40003f06070 */
[----:B--2---:R-:W-:-:S05]  /*01a0*/  IADD3 R11, PT, PT, R4, R11, RZ ;  /* 0x0000000b040b7210 */ /* 0x004fca0007ffe0ff */
[----:B------:R2:W-:Y:S06]  /*01b0*/  STG.E desc[UR4][R6.64], R11 ;  /* 0x0000000b06007986 */ /* 0x0005ec000c101904 */
[----:B------:R-:W-:Y:S05]  /*01c0*/  @!P0 BRA `(.L_x_16) ;  /* 0xfffffffc00c88947 */ /* 0x000fea000383ffff */
[----:B------:R-:W-:Y:S05]  /*01d0*/  EXIT ;  /* 0x000000000000794d */ /* 0x000fea0003800000 */
.L_x_17:
        /* <DEDUP_REMOVED lines=10> */
.L_x_26:


//--------------------- .text._Z9prefixsumPjS_ij  --------------------------
	.section	.text._Z9prefixsumPjS_ij,"ax",@progbits
	.align	128
        .global         _Z9prefixsumPjS_ij
        .type           _Z9prefixsumPjS_ij,@function
        .size           _Z9prefixsumPjS_ij,(.L_x_27 - _Z9prefixsumPjS_ij)
        .other          _Z9prefixsumPjS_ij,@"STO_CUDA_ENTRY STV_DEFAULT"
_Z9prefixsumPjS_ij:
.text._Z9prefixsumPjS_ij:
[----:B------:R-:W-:Y:S01]  /*0000*/  LDC R1, c[0x0][0x37c] ;  /* 0x0000df00ff017b82 */ /* 0x000fe20000000800 */
[----:B------:R-:W0:Y:S07]  /*0010*/  S2R R3, SR_TID.X ;  /* 0x0000000000037919 */ /* 0x000e2e0000002100 */
[----:B------:R-:W1:Y:S01]  /*0020*/  LDC.64 R10, c[0x0][0x390] ;  /* 0x0000e400ff0a7b82 */ /* 0x000e620000000a00 */
[----:B------:R-:W0:Y:S01]  /*0030*/  LDCU UR4, c[0x0][0x360] ;  /* 0x00006c00ff0477ac */ /* 0x000e220008000800 */
[----:B------:R-:W0:Y:S02]  /*0040*/  S2R R0, SR_CTAID.X ;  /* 0x0000000000007919 */ /* 0x000e240000002500 */
[----:B0-----:R-:W-:-:S04]  /*0050*/  IMAD R3, R0, UR4, R3 ;  /* 0x0000000400037c24 */ /* 0x001fc8000f8e0203 */
[----:B-1----:R-:W-:-:S05]  /*0060*/  IMAD R13, R3, R10, RZ ;  /* 0x0000000a030d7224 */ /* 0x002fca00078e02ff */
[----:B------:R-:W-:-:S04]  /*0070*/  IADD3 R7, PT, PT, R13, 0x1, RZ ;  /* 0x000000010d077810 */ /* 0x000fc80007ffe0ff */
[----:B------:R-:W-:-:S13]  /*0080*/  ISETP.GT.U32.AND P0, PT, R7, R11, PT ;  /* 0x0000000b0700720c */ /* 0x000fda0003f04070 */
[----:B------:R-:W-:Y:S05]  /*0090*/  @P0 EXIT ;  /* 0x000000000000094d */ /* 0x000fea0003800000 */
[----:B------:R-:W0:Y:S01]  /*00a0*/  LDC.64 R2, c[0x0][0x380] ;  /* 0x0000e000ff027b82 */ /* 0x000e220000000a00 */
[----:B------:R-:W1:Y:S07]  /*00b0*/  LDCU.64 UR4, c[0x0][0x358] ;  /* 0x00006b00ff0477ac */ /* 0x000e6e0008000a00 */
[----:B------:R-:W2:Y:S01]  /*00c0*/  LDC.64 R4, c[0x0][0x388] ;  /* 0x0000e200ff047b82 */ /* 0x000ea20000000a00 */
[----:B0-----:R-:W-:-:S06]  /*00d0*/  IMAD.WIDE R8, R13, 0x4, R2 ;  /* 0x000000040d087825 */ /* 0x001fcc00078e0202 */
[----:B-1----:R-:W3:Y:S01]  /*00e0*/  LDG.E R9, desc[UR4][R8.64] ;  /* 0x0000000408097981 */ /* 0x002ee2000c1e1900 */
[----:B------:R-:W-:Y:S01]  /*00f0*/  VIADDMNMX.U32 R0, R7, R10, R11, PT ;  /* 0x0000000a07007246 */ /* 0x000fe2000380000b */
[C---:B--2---:R-:W-:Y:S01]  /*0100*/  IMAD.WIDE R10, R13.reuse, 0x4, R4 ;  /* 0x000000040d0a7825 */ /* 0x044fe200078e0204 */
[----:B------:R-:W-:-:S04]  /*0110*/  IADD3 R15, PT, PT, R13, 0x2, RZ ;  /* 0x000000020d0f7810 */ /* 0x000fc80007ffe0ff */
[----:B------:R-:W-:Y:S01]  /*0120*/  ISETP.GT.U32.AND P0, PT, R0, R15, PT ;  /* 0x0000000f0000720c */ /* 0x000fe20003f04070 */
[----:B---3--:R0:W-:-:S12]  /*0130*/  STG.E desc[UR4][R10.64+0x4], R9 ;  /* 0x000004090a007986 */ /* 0x0081d8000c101904 */
[----:B------:R-:W-:Y:S05]  /*0140*/  @!P0 EXIT ;  /* 0x000000000000894d */ /* 0x000fea0003800000 */
[----:B------:R-:W-:Y:S01]  /*0150*/  VIADDMNMX.U32 R6, R13, 0x3, R0, !PT ;  /* 0x000000030d067846 */ /* 0x000fe20007800000 */
[----:B------:R-:W-:Y:S03]  /*0160*/  BSSY.RECONVERGENT B0, `(.L_x_18) ;  /* 0x0000018000007945 */ /* 0x000fe60003800200 */
[C---:B------:R-:W-:Y:S02]  /*0170*/  LOP3.LUT R8, R6.reuse, 0x2, RZ, 0x3c, !PT ;  /* 0x0000000206087812 */ /* 0x040fe400078e3cff */
[----:B------:R-:W-:-:S03]  /*0180*/  IADD3 R14, PT, PT, R6, -0x3, -R13 ;  /* 0xfffffffd060e7810 */ /* 0x000fc60007ffe80d */
[----:B------:R-:W-:-:S05]  /*0190*/  IMAD.IADD R8, R8, 0x1, -R13 ;  /* 0x0000000108087824 */ /* 0x000fca00078e0a0d */
[----:B0-----:R-:W-:-:S13]  /*01a0*/  LOP3.LUT P0, R10, R8, 0x3, RZ, 0xc0, !PT ;  /* 0x00000003080a7812 */ /* 0x001fda000780c0ff */
[----:B------:R-:W-:Y:S05]  /*01b0*/  @!P0 BRA `(.L_x_19) ;  /* 0x0000000000488947 */ /* 0x000fea0003800000 */
[----:B------:R-:W-:-:S05]  /*01c0*/  IMAD.WIDE.U32 R8, R7, 0x4, R4 ;  /* 0x0000000407087825 */ /* 0x000fca00078e0004 */
[----:B------:R0:W5:Y:S01]  /*01d0*/  LDG.E R13, desc[UR4][R8.64] ;  /* 0x00000004080d7981 */ /* 0x000162000c1e1900 */
[----:B------:R-:W-:Y:S01]  /*01e0*/  BSSY.RECONVERGENT B1, `(.L_x_20) ;  /* 0x000000e000017945 */ /* 0x000fe20003800200 */
[----:B------:R-:W-:-:S07]  /*01f0*/  IADD3 R6, PT, PT, -R10, RZ, RZ ;  /* 0x000000ff0a067210 */ /* 0x000fce0007ffe1ff */
.L_x_21:
[C---:B------:R-:W-:Y:S02]  /*0200*/  VIADD R15, R7.reuse, 0x1 ;  /* 0x00000001070f7836 */ /* 0x040fe40000000000 */
[----:B0-----:R-:W-:-:S04]  /*0210*/  IMAD.WIDE.U32 R8, R7, 0x4, R2 ;  /* 0x0000000407087825 */ /* 0x001fc800078e0002 */
[----:B-1----:R-:W-:Y:S02]  /*0220*/  IMAD.WIDE.U32 R10, R15, 0x4, R4 ;  /* 0x000000040f0a7825 */ /* 0x002fe400078e0004 */
[----:B------:R-:W2:Y:S04]  /*0230*/  LDG.E R8, desc[UR4][R8.64] ;  /* 0x0000000408087981 */ /* 0x000ea8000c1e1900 */
[----:B------:R-:W2:Y:S01]  /*0240*/  LDG.E R12, desc[UR4][R10.64] ;  /* 0x000000040a0c7981 */ /* 0x000ea2000c1e1900 */
[----:B------:R-:W-:-:S04]  /*0250*/  IADD3 R6, PT, PT, R6, 0x1, RZ ;  /* 0x0000000106067810 */ /* 0x000fc80007ffe0ff */
[----:B------:R-:W-:Y:S02]  /*0260*/  ISETP.NE.AND P0, PT, R6, RZ, PT ;  /* 0x000000ff0600720c */ /* 0x000fe40003f05270 */
[----:B--2--5:R-:W-:Y:S01]  /*0270*/  IADD3 R13, PT, PT, R12, R8, R13 ;  /* 0x000000080c0d7210 */ /* 0x024fe20007ffe00d */
[----:B------:R-:W-:Y:S01]  /*0280*/  IMAD.MOV.U32 R12, RZ, RZ, R7 ;  /* 0x000000ffff0c7224 */ /* 0x000fe200078e0007 */
[----:B------:R-:W-:-:S03]  /*0290*/  MOV R7, R15 ;  /* 0x0000000f00077202 */ /* 0x000fc60000000f00 */
[----:B------:R1:W-:Y:S06]  /*02a0*/  STG.E desc[UR4][R10.64], R13 ;  /* 0x0000000d0a007986 */ /* 0x0003ec000c101904 */
[----:B------:R-:W-:Y:S05]  /*02b0*/  @P0 BRA `(.L_x_21) ;  /* 0xfffffffc00d00947 */ /* 0x000fea000383ffff */
[----:B------:R-:W-:Y:S05]  /*02c0*/  BSYNC.RECONVERGENT B1 ;  /* 0x0000000000017941 */ /* 0x000fea0003800200 */
.L_x_20:
[----:B------:R-:W-:-:S07]  /*02d0*/  VIADD R15, R12, 0x2 ;  /* 0x000000020c0f7836 */ /* 0x000fce0000000000 */
.L_x_19:
[----:B------:R-:W-:Y:S05]  /*02e0*/  BSYNC.RECONVERGENT B0 ;  /* 0x0000000000007941 */ /* 0x000fea0003800200 */
.L_x_18:
[----:B------:R-:W-:-:S13]  /*02f0*/  ISETP.GE.U32.AND P0, PT, R14, 0x3, PT ;  /* 0x000000030e00780c */ /* 0x000fda0003f06070 */
[----:B------:R-:W-:Y:S05]  /*0300*/  @!P0 EXIT ;  /* 0x000000000000894d */ /* 0x000fea0003800000 */
[----:B------:R-:W-:-:S07]  /*0310*/  IADD3 R9, PT, PT, R15, 0x2, RZ ;  /* 0x000000020f097810 */ /* 0x000fce0007ffe0ff */
.L_x_22:
[C---:B-12---:R-:W-:Y:S01]  /*0320*/  VIADD R13, R9.reuse, 0xfffffffd ;  /* 0xfffffffd090d7836 */ /* 0x046fe20000000000 */
[----:B------:R-:W-:-:S03]  /*0330*/  IADD3 R15, PT, PT, R9, -0x2, RZ ;  /* 0xfffffffe090f7810 */ /* 0x000fc60007ffe0ff */
[----:B------:R-:W-:-:S04]  /*0340*/  IMAD.WIDE.U32 R10, R13, 0x4, R4 ;  /* 0x000000040d0a7825 */ /* 0x000fc800078e0004 */
[----:B------:R-:W-:Y:S02]  /*0350*/  IMAD.WIDE.U32 R12, R13, 0x4, R2 ;  /* 0x000000040d0c7825 */ /* 0x000fe400078e0002 */
[----:B------:R-:W2:Y:S02]  /*0360*/  LDG.E R10, desc[UR4][R10.64] ;  /* 0x000000040a0a7981 */ /* 0x000ea4000c1e1900 */
[----:B------:R-:W-:Y:S02]  /*0370*/  IMAD.WIDE.U32 R6, R15, 0x4, R4 ;  /* 0x000000040f067825 */ /* 0x000fe400078e0004 */
[----:B------:R-:W2:Y:S04]  /*0380*/  LDG.E R13, desc[UR4][R12.64] ;  /* 0x000000040c0d7981 */ /* 0x000ea8000c1e1900 */
[----:B------:R-:W2:Y:S01]  /*0390*/  LDG.E R8, desc[UR4][R6.64] ;  /* 0x0000000406087981 */ /* 0x000ea2000c1e1900 */
[----:B------:R-:W-:-:S02]  /*03a0*/  VIADD R19, R9, 0xffffffff ;  /* 0xffffffff09137836 */ /* 0x000fc40000000000 */
[----:B------:R-:W-:-:S04]  /*03b0*/  IMAD.WIDE.U32 R14, R15, 0x4, R2 ;  /* 0x000000040f0e7825 */ /* 0x000fc800078e0002 */
[----:B------:R-:W-:Y:S01]  /*03c0*/  IMAD.WIDE.U32 R16, R19, 0x4, R4 ;  /* 0x0000000413107825 */ /* 0x000fe200078e0004 */
[----:B--2---:R-:W-:-:S05]  /*03d0*/  IADD3 R21, PT, PT, R8, R13, R10 ;  /* 0x0000000d08157210 */ /* 0x004fca0007ffe00a */
[----:B------:R0:W-:Y:S04]  /*03e0*/  STG.E desc[UR4][R6.64], R21 ;  /* 0x0000001506007986 */ /* 0x0001e8000c101904 */
[----:B------:R-:W2:Y:S04]  /*03f0*/  LDG.E R14, desc[UR4][R14.64] ;  /* 0x000000040e0e7981 */ /* 0x000ea8000c1e1900 */
[----:B------:R-:W2:Y:S01]  /*0400*/  LDG.E R8, desc[UR4][R16.64] ;  /* 0x0000000410087981 */ /* 0x000ea2000c1e1900 */
[----:B------:R-:W-:-:S04]  /*0410*/  IMAD.WIDE.U32 R10, R19, 0x4, R2 ;  /* 0x00000004130a7825 */ /* 0x000fc800078e0002 */
[----:B------:R-:W-:Y:S01]  /*0420*/  IMAD.WIDE.U32 R12, R9, 0x4, R4 ;  /* 0x00000004090c7825 */ /* 0x000fe200078e0004 */
[----:B--2---:R-:W-:-:S05]  /*0430*/  IADD3 R23, PT, PT, R8, R14, R21 ;  /* 0x0000000e08177210 */ /* 0x004fca0007ffe015 */
[----:B------:R2:W-:Y:S04]  /*0440*/  STG.E desc[UR4][R16.64], R23 ;  /* 0x0000001710007986 */ /* 0x0005e8000c101904 */
[----:B------:R-:W3:Y:S04]  /*0450*/  LDG.E R10, desc[UR4][R10.64] ;  /* 0x000000040a0a7981 */ /* 0x000ee8000c1e1900 */
[----:B------:R-:W3:Y:S01]  /*0460*/  LDG.E R8, desc[UR4][R12.64] ;  /* 0x000000040c087981 */ /* 0x000ee2000c1e1900 */
[----:B------:R-:W-:Y:S01]  /*0470*/  IMAD.WIDE.U32 R18, R9, 0x4, R2 ;  /* 0x0000000409127825 */ /* 0x000fe200078e0002 */
[----:B---3--:R-:W-:-:S05]  /*0480*/  IADD3 R25, PT, PT, R8, R10, R23 ;  /* 0x0000000a08197210 */ /* 0x008fca0007ffe017 */
[----:B------:R2:W-:Y:S04]  /*0490*/  STG.E desc[UR4][R12.64], R25 ;  /* 0x000000190c007986 */ /* 0x0005e8000c101904 */
[----:B------:R-:W3:Y:S04]  /*04a0*/  LDG.E R18, desc[UR4][R18.64] ;  /* 0x0000000412127981 */ /* 0x000ee8000c1e1900 */
[----:B------:R-:W3:Y:S01]  /*04b0*/  LDG.E R8, desc[UR4][R6.64+0xc] ;  /* 0x00000c0406087981 */ /* 0x000ee2000c1e1900 */
[----:B0-----:R-:W-:-:S04]  /*04c0*/  IADD3 R21, PT, PT, R9, 0x2, RZ ;  /* 0x0000000209157810 */ /* 0x001fc80007ffe0ff */
[----:B------:R-:W-:Y:S01]  /*04d0*/  ISETP.GE.U32.AND P0, PT, R21, R0, PT ;  /* 0x000000001500720c */ /* 0x000fe20003f06070 */
[----:B------:R-:W-:Y:S01]  /*04e0*/  VIADD R9, R9, 0x4 ;  /* 0x0000000409097836 */ /* 0x000fe20000000000 */
[----:B---3--:R-:W-:-:S05]  /*04f0*/  IADD3 R15, PT, PT, R8, R18, R25 ;  /* 0x00000012080f7210 */ /* 0x008fca0007ffe019 */
[----:B------:R2:W-:Y:S06]  /*0500*/  STG.E desc[UR4][R6.64+0xc], R15 ;  /* 0x00000c0f06007986 */ /* 0x0005ec000c101904 */
[----:B------:R-:W-:Y:S05]  /*0510*/  @!P0 BRA `(.L_x_22) ;  /* 0xfffffffc00808947 */ /* 0x000fea000383ffff */
[----:B------:R-:W-:Y:S05]  /*0520*/  EXIT ;  /* 0x000000000000794d */ /* 0x000fea0003800000 */
.L_x_23:
        /* <DEDUP_REMOVED lines=13> */
.L_x_27:


//--------------------- .nv.shared.reserved.0     --------------------------
	.section	.nv.shared.reserved.0,"aw",@nobits
	.weak		__nv_reservedSMEM_offset_0_alias
	.size		__nv_reservedSMEM_offset_0_alias, 0, 64
	.other		__nv_reservedSMEM_offset_0_alias,@"STO_CUDA_RESERVED_SHARED STV_DEFAULT"
__nv_reservedSMEM_offset_0_alias:
	.zero		0
	.zero		64


//--------------------- .nv.constant0._Z10mergeblockPjij --------------------------
	.section	.nv.constant0._Z10mergeblockPjij,"a",@progbits
	.sectionflags	@""
	.align	4
.nv.constant0._Z10mergeblockPjij:
	.zero		912


//--------------------- .nv.constant0._Z11mergethreadPjij --------------------------
	.section	.nv.constant0._Z11mergethreadPjij,"a",@progbits
	.sectionflags	@""
	.align	4
.nv.constant0._Z11mergethreadPjij:
	.zero		912


//--------------------- .nv.constant0._Z23serialsum_accrossthreadPjij --------------------------
	.section	.nv.constant0._Z23serialsum_accrossthreadPjij,"a",@progbits
	.sectionflags	@""
	.align	4
.nv.constant0._Z23serialsum_accrossthreadPjij:
	.zero		912


//--------------------- .nv.constant0._Z9prefixsumPjS_ij --------------------------
	.section	.nv.constant0._Z9prefixsumPjS_ij,"a",@progbits
	.sectionflags	@""
	.align	4
.nv.constant0._Z9prefixsumPjS_ij:
	.zero		920


//--------------------- SYMBOLS --------------------------

	.type		.nv.reservedSmem.offset0,@object
	.size		.nv.reservedSmem.offset0,0x4
